//
// Generated by NVIDIA NVVM Compiler
//
// Compiler Build ID: CL-36424714
// Cuda compilation tools, release 13.0, V13.0.88
// Based on NVVM 20.0.0
//

.version 9.0
.target sm_100
.address_size 64

	// .globl	_Z6matmulPKfS0_Pfiii

.visible .entry _Z6matmulPKfS0_Pfiii(
	.param .u64 .ptr .align 1 _Z6matmulPKfS0_Pfiii_param_0,
	.param .u64 .ptr .align 1 _Z6matmulPKfS0_Pfiii_param_1,
	.param .u64 .ptr .align 1 _Z6matmulPKfS0_Pfiii_param_2,
	.param .u32 _Z6matmulPKfS0_Pfiii_param_3,
	.param .u32 _Z6matmulPKfS0_Pfiii_param_4,
	.param .u32 _Z6matmulPKfS0_Pfiii_param_5
)
{
	.reg .pred 	%p<13>;
	.reg .b32 	%r<43>;
	.reg .b32 	%f<68>;
	.reg .b64 	%rd<53>;

	ld.param.u64 	%rd7, [_Z6matmulPKfS0_Pfiii_param_0];
	ld.param.u64 	%rd8, [_Z6matmulPKfS0_Pfiii_param_1];
	ld.param.u64 	%rd6, [_Z6matmulPKfS0_Pfiii_param_2];
	ld.param.u32 	%r20, [_Z6matmulPKfS0_Pfiii_param_3];
	ld.param.u32 	%r18, [_Z6matmulPKfS0_Pfiii_param_4];
	ld.param.u32 	%r19, [_Z6matmulPKfS0_Pfiii_param_5];
	cvta.to.global.u64 	%rd1, %rd8;
	cvta.to.global.u64 	%rd2, %rd7;
	mov.u32 	%r22, %ctaid.y;
	mov.u32 	%r23, %ntid.y;
	mov.u32 	%r24, %tid.y;
	mad.lo.s32 	%r25, %r22, %r23, %r24;
	mov.u32 	%r26, %ctaid.x;
	mov.u32 	%r27, %ntid.x;
	mov.u32 	%r28, %tid.x;
	mad.lo.s32 	%r2, %r26, %r27, %r28;
	setp.ge.s32 	%p1, %r2, %r18;
	setp.ge.s32 	%p2, %r25, %r20;
	or.pred  	%p3, %p1, %p2;
	@%p3 bra 	$L__BB0_14;
	setp.lt.s32 	%p4, %r18, 1;
	mov.f32 	%f67, 0f00000000;
	@%p4 bra 	$L__BB0_13;
	mul.lo.s32 	%r3, %r18, %r25;
	and.b32  	%r4, %r18, 7;
	setp.lt.u32 	%p5, %r18, 8;
	mov.f32 	%f67, 0f00000000;
	mov.b32 	%r41, 0;
	@%p5 bra 	$L__BB0_5;
	and.b32  	%r41, %r18, 2147483640;
	neg.s32 	%r39, %r41;
	shl.b32 	%r7, %r19, 3;
	mul.wide.u32 	%rd9, %r3, 4;
	add.s64 	%rd10, %rd9, %rd2;
	add.s64 	%rd52, %rd10, 16;
	mov.f32 	%f67, 0f00000000;
	mul.wide.s32 	%rd13, %r19, 4;
	mov.u32 	%r38, %r2;
$L__BB0_4:
	.pragma "nounroll";
	ld.global.f32 	%f17, [%rd52+-16];
	mul.wide.s32 	%rd11, %r38, 4;
	add.s64 	%rd12, %rd1, %rd11;
	ld.global.f32 	%f18, [%rd12];
	fma.rn.f32 	%f19, %f17, %f18, %f67;
	ld.global.f32 	%f20, [%rd52+-12];
	add.s64 	%rd14, %rd12, %rd13;
	ld.global.f32 	%f21, [%rd14];
	fma.rn.f32 	%f22, %f20, %f21, %f19;
	ld.global.f32 	%f23, [%rd52+-8];
	add.s64 	%rd15, %rd14, %rd13;
	ld.global.f32 	%f24, [%rd15];
	fma.rn.f32 	%f25, %f23, %f24, %f22;
	ld.global.f32 	%f26, [%rd52+-4];
	add.s64 	%rd16, %rd15, %rd13;
	ld.global.f32 	%f27, [%rd16];
	fma.rn.f32 	%f28, %f26, %f27, %f25;
	ld.global.f32 	%f29, [%rd52];
	add.s64 	%rd17, %rd16, %rd13;
	ld.global.f32 	%f30, [%rd17];
	fma.rn.f32 	%f31, %f29, %f30, %f28;
	ld.global.f32 	%f32, [%rd52+4];
	add.s64 	%rd18, %rd17, %rd13;
	ld.global.f32 	%f33, [%rd18];
	fma.rn.f32 	%f34, %f32, %f33, %f31;
	ld.global.f32 	%f35, [%rd52+8];
	add.s64 	%rd19, %rd18, %rd13;
	ld.global.f32 	%f36, [%rd19];
	fma.rn.f32 	%f37, %f35, %f36, %f34;
	ld.global.f32 	%f38, [%rd52+12];
	add.s64 	%rd20, %rd19, %rd13;
	ld.global.f32 	%f39, [%rd20];
	fma.rn.f32 	%f67, %f38, %f39, %f37;
	add.s32 	%r39, %r39, 8;
	add.s32 	%r38, %r38, %r7;
	add.s64 	%rd52, %rd52, 32;
	setp.ne.s32 	%p6, %r39, 0;
	@%p6 bra 	$L__BB0_4;
$L__BB0_5:
	setp.eq.s32 	%p7, %r4, 0;
	@%p7 bra 	$L__BB0_13;
	and.b32  	%r13, %r18, 3;
	setp.lt.u32 	%p8, %r4, 4;
	@%p8 bra 	$L__BB0_8;
	add.s32 	%r30, %r41, %r3;
	mul.wide.u32 	%rd21, %r30, 4;
	add.s64 	%rd22, %rd2, %rd21;
	ld.global.f32 	%f41, [%rd22];
	mad.lo.s32 	%r31, %r41, %r19, %r2;
	mul.wide.s32 	%rd23, %r31, 4;
	add.s64 	%rd24, %rd1, %rd23;
	ld.global.f32 	%f42, [%rd24];
	fma.rn.f32 	%f43, %f41, %f42, %f67;
	cvt.u64.u32 	%rd25, %r3;
	cvt.u64.u32 	%rd26, %r41;
	add.s64 	%rd27, %rd26, %rd25;
	shl.b64 	%rd28, %rd27, 2;
	add.s64 	%rd29, %rd2, %rd28;
	ld.global.f32 	%f44, [%rd29+4];
	mul.wide.s32 	%rd30, %r19, 4;
	add.s64 	%rd31, %rd24, %rd30;
	ld.global.f32 	%f45, [%rd31];
	fma.rn.f32 	%f46, %f44, %f45, %f43;
	ld.global.f32 	%f47, [%rd29+8];
	add.s64 	%rd32, %rd31, %rd30;
	ld.global.f32 	%f48, [%rd32];
	fma.rn.f32 	%f49, %f47, %f48, %f46;
	ld.global.f32 	%f50, [%rd29+12];
	add.s64 	%rd33, %rd32, %rd30;
	ld.global.f32 	%f51, [%rd33];
	fma.rn.f32 	%f67, %f50, %f51, %f49;
	add.s32 	%r41, %r41, 4;
$L__BB0_8:
	setp.eq.s32 	%p9, %r13, 0;
	@%p9 bra 	$L__BB0_13;
	setp.eq.s32 	%p10, %r13, 1;
	@%p10 bra 	$L__BB0_11;
	add.s32 	%r32, %r41, %r3;
	mul.wide.u32 	%rd34, %r32, 4;
	add.s64 	%rd35, %rd2, %rd34;
	ld.global.f32 	%f53, [%rd35];
	mad.lo.s32 	%r33, %r41, %r19, %r2;
	mul.wide.s32 	%rd36, %r33, 4;
	add.s64 	%rd37, %rd1, %rd36;
	ld.global.f32 	%f54, [%rd37];
	fma.rn.f32 	%f55, %f53, %f54, %f67;
	cvt.u64.u32 	%rd38, %r3;
	cvt.u64.u32 	%rd39, %r41;
	add.s64 	%rd40, %rd39, %rd38;
	shl.b64 	%rd41, %rd40, 2;
	add.s64 	%rd42, %rd2, %rd41;
	ld.global.f32 	%f56, [%rd42+4];
	mul.wide.s32 	%rd43, %r19, 4;
	add.s64 	%rd44, %rd37, %rd43;
	ld.global.f32 	%f57, [%rd44];
	fma.rn.f32 	%f67, %f56, %f57, %f55;
	add.s32 	%r41, %r41, 2;
$L__BB0_11:
	and.b32  	%r34, %r18, 1;
	setp.eq.b32 	%p11, %r34, 1;
	not.pred 	%p12, %p11;
	@%p12 bra 	$L__BB0_13;
	add.s32 	%r35, %r41, %r3;
	mul.wide.u32 	%rd45, %r35, 4;
	add.s64 	%rd46, %rd2, %rd45;
	ld.global.f32 	%f58, [%rd46];
	mad.lo.s32 	%r36, %r41, %r19, %r2;
	mul.wide.s32 	%rd47, %r36, 4;
	add.s64 	%rd48, %rd1, %rd47;
	ld.global.f32 	%f59, [%rd48];
	fma.rn.f32 	%f67, %f58, %f59, %f67;
$L__BB0_13:
	mad.lo.s32 	%r37, %r19, %r25, %r2;
	cvta.to.global.u64 	%rd49, %rd6;
	mul.wide.s32 	%rd50, %r37, 4;
	add.s64 	%rd51, %rd49, %rd50;
	st.global.f32 	[%rd51], %f67;
$L__BB0_14:
	ret;

}
	// .globl	_Z7matmul0PKfS0_Pfiii
.visible .entry _Z7matmul0PKfS0_Pfiii(
	.param .u64 .ptr .align 1 _Z7matmul0PKfS0_Pfiii_param_0,
	.param .u64 .ptr .align 1 _Z7matmul0PKfS0_Pfiii_param_1,
	.param .u64 .ptr .align 1 _Z7matmul0PKfS0_Pfiii_param_2,
	.param .u32 _Z7matmul0PKfS0_Pfiii_param_3,
	.param .u32 _Z7matmul0PKfS0_Pfiii_param_4,
	.param .u32 _Z7matmul0PKfS0_Pfiii_param_5
)
{
	.reg .pred 	%p<13>;
	.reg .b32 	%r<43>;
	.reg .b32 	%f<83>;
	.reg .b64 	%rd<53>;
	.reg .b64 	%fd<61>;

	ld.param.u64 	%rd7, [_Z7matmul0PKfS0_Pfiii_param_0];
	ld.param.u64 	%rd8, [_Z7matmul0PKfS0_Pfiii_param_1];
	ld.param.u64 	%rd6, [_Z7matmul0PKfS0_Pfiii_param_2];
	ld.param.u32 	%r20, [_Z7matmul0PKfS0_Pfiii_param_3];
	ld.param.u32 	%r18, [_Z7matmul0PKfS0_Pfiii_param_4];
	ld.param.u32 	%r19, [_Z7matmul0PKfS0_Pfiii_param_5];
	cvta.to.global.u64 	%rd1, %rd8;
	cvta.to.global.u64 	%rd2, %rd7;
	mov.u32 	%r22, %ctaid.y;
	mov.u32 	%r23, %ntid.y;
	mov.u32 	%r24, %tid.y;
	mad.lo.s32 	%r25, %r22, %r23, %r24;
	mov.u32 	%r26, %ctaid.x;
	mov.u32 	%r27, %ntid.x;
	mov.u32 	%r28, %tid.x;
	mad.lo.s32 	%r2, %r26, %r27, %r28;
	setp.ge.s32 	%p1, %r2, %r18;
	setp.ge.s32 	%p2, %r25, %r20;
	or.pred  	%p3, %p1, %p2;
	@%p3 bra 	$L__BB1_14;
	setp.lt.s32 	%p4, %r18, 1;
	mov.f32 	%f82, 0f00000000;
	@%p4 bra 	$L__BB1_13;
	mul.lo.s32 	%r3, %r18, %r25;
	and.b32  	%r4, %r18, 7;
	setp.lt.u32 	%p5, %r18, 8;
	mov.f32 	%f82, 0f00000000;
	mov.b32 	%r41, 0;
	@%p5 bra 	$L__BB1_5;
	and.b32  	%r41, %r18, 2147483640;
	neg.s32 	%r39, %r41;
	shl.b32 	%r7, %r19, 3;
	mul.wide.u32 	%rd9, %r3, 4;
	add.s64 	%rd10, %rd9, %rd2;
	add.s64 	%rd52, %rd10, 16;
	mov.f32 	%f82, 0f00000000;
	mul.wide.s32 	%rd13, %r19, 4;
	mov.u32 	%r38, %r2;
$L__BB1_4:
	.pragma "nounroll";
	ld.global.f32 	%f17, [%rd52+-16];
	mul.wide.s32 	%rd11, %r38, 4;
	add.s64 	%rd12, %rd1, %rd11;
	ld.global.f32 	%f18, [%rd12];
	mul.f32 	%f19, %f17, %f18;
	cvt.f64.f32 	%fd1, %f19;
	add.f64 	%fd2, %fd1, 0d3EB0C6F7A0B5ED8D;
	cvt.f64.f32 	%fd3, %f82;
	add.f64 	%fd4, %fd2, %fd3;
	cvt.rn.f32.f64 	%f20, %fd4;
	ld.global.f32 	%f21, [%rd52+-12];
	add.s64 	%rd14, %rd12, %rd13;
	ld.global.f32 	%f22, [%rd14];
	mul.f32 	%f23, %f21, %f22;
	cvt.f64.f32 	%fd5, %f23;
	add.f64 	%fd6, %fd5, 0d3EB0C6F7A0B5ED8D;
	cvt.f64.f32 	%fd7, %f20;
	add.f64 	%fd8, %fd6, %fd7;
	cvt.rn.f32.f64 	%f24, %fd8;
	ld.global.f32 	%f25, [%rd52+-8];
	add.s64 	%rd15, %rd14, %rd13;
	ld.global.f32 	%f26, [%rd15];
	mul.f32 	%f27, %f25, %f26;
	cvt.f64.f32 	%fd9, %f27;
	add.f64 	%fd10, %fd9, 0d3EB0C6F7A0B5ED8D;
	cvt.f64.f32 	%fd11, %f24;
	add.f64 	%fd12, %fd10, %fd11;
	cvt.rn.f32.f64 	%f28, %fd12;
	ld.global.f32 	%f29, [%rd52+-4];
	add.s64 	%rd16, %rd15, %rd13;
	ld.global.f32 	%f30, [%rd16];
	mul.f32 	%f31, %f29, %f30;
	cvt.f64.f32 	%fd13, %f31;
	add.f64 	%fd14, %fd13, 0d3EB0C6F7A0B5ED8D;
	cvt.f64.f32 	%fd15, %f28;
	add.f64 	%fd16, %fd14, %fd15;
	cvt.rn.f32.f64 	%f32, %fd16;
	ld.global.f32 	%f33, [%rd52];
	add.s64 	%rd17, %rd16, %rd13;
	ld.global.f32 	%f34, [%rd17];
	mul.f32 	%f35, %f33, %f34;
	cvt.f64.f32 	%fd17, %f35;
	add.f64 	%fd18, %fd17, 0d3EB0C6F7A0B5ED8D;
	cvt.f64.f32 	%fd19, %f32;
	add.f64 	%fd20, %fd18, %fd19;
	cvt.rn.f32.f64 	%f36, %fd20;
	ld.global.f32 	%f37, [%rd52+4];
	add.s64 	%rd18, %rd17, %rd13;
	ld.global.f32 	%f38, [%rd18];
	mul.f32 	%f39, %f37, %f38;
	cvt.f64.f32 	%fd21, %f39;
	add.f64 	%fd22, %fd21, 0d3EB0C6F7A0B5ED8D;
	cvt.f64.f32 	%fd23, %f36;
	add.f64 	%fd24, %fd22, %fd23;
	cvt.rn.f32.f64 	%f40, %fd24;
	ld.global.f32 	%f41, [%rd52+8];
	add.s64 	%rd19, %rd18, %rd13;
	ld.global.f32 	%f42, [%rd19];
	mul.f32 	%f43, %f41, %f42;
	cvt.f64.f32 	%fd25, %f43;
	add.f64 	%fd26, %fd25, 0d3EB0C6F7A0B5ED8D;
	cvt.f64.f32 	%fd27, %f40;
	add.f64 	%fd28, %fd26, %fd27;
	cvt.rn.f32.f64 	%f44, %fd28;
	ld.global.f32 	%f45, [%rd52+12];
	add.s64 	%rd20, %rd19, %rd13;
	ld.global.f32 	%f46, [%rd20];
	mul.f32 	%f47, %f45, %f46;
	cvt.f64.f32 	%fd29, %f47;
	add.f64 	%fd30, %fd29, 0d3EB0C6F7A0B5ED8D;
	cvt.f64.f32 	%fd31, %f44;
	add.f64 	%fd32, %fd30, %fd31;
	cvt.rn.f32.f64 	%f82, %fd32;
	add.s32 	%r39, %r39, 8;
	add.s32 	%r38, %r38, %r7;
	add.s64 	%rd52, %rd52, 32;
	setp.ne.s32 	%p6, %r39, 0;
	@%p6 bra 	$L__BB1_4;
$L__BB1_5:
	setp.eq.s32 	%p7, %r4, 0;
	@%p7 bra 	$L__BB1_13;
	and.b32  	%r13, %r18, 3;
	setp.lt.u32 	%p8, %r4, 4;
	@%p8 bra 	$L__BB1_8;
	add.s32 	%r30, %r41, %r3;
	mul.wide.u32 	%rd21, %r30, 4;
	add.s64 	%rd22, %rd2, %rd21;
	ld.global.f32 	%f49, [%rd22];
	mad.lo.s32 	%r31, %r41, %r19, %r2;
	mul.wide.s32 	%rd23, %r31, 4;
	add.s64 	%rd24, %rd1, %rd23;
	ld.global.f32 	%f50, [%rd24];
	mul.f32 	%f51, %f49, %f50;
	cvt.f64.f32 	%fd33, %f51;
	add.f64 	%fd34, %fd33, 0d3EB0C6F7A0B5ED8D;
	cvt.f64.f32 	%fd35, %f82;
	add.f64 	%fd36, %fd34, %fd35;
	cvt.rn.f32.f64 	%f52, %fd36;
	cvt.u64.u32 	%rd25, %r3;
	cvt.u64.u32 	%rd26, %r41;
	add.s64 	%rd27, %rd26, %rd25;
	shl.b64 	%rd28, %rd27, 2;
	add.s64 	%rd29, %rd2, %rd28;
	ld.global.f32 	%f53, [%rd29+4];
	mul.wide.s32 	%rd30, %r19, 4;
	add.s64 	%rd31, %rd24, %rd30;
	ld.global.f32 	%f54, [%rd31];
	mul.f32 	%f55, %f53, %f54;
	cvt.f64.f32 	%fd37, %f55;
	add.f64 	%fd38, %fd37, 0d3EB0C6F7A0B5ED8D;
	cvt.f64.f32 	%fd39, %f52;
	add.f64 	%fd40, %fd38, %fd39;
	cvt.rn.f32.f64 	%f56, %fd40;
	ld.global.f32 	%f57, [%rd29+8];
	add.s64 	%rd32, %rd31, %rd30;
	ld.global.f32 	%f58, [%rd32];
	mul.f32 	%f59, %f57, %f58;
	cvt.f64.f32 	%fd41, %f59;
	add.f64 	%fd42, %fd41, 0d3EB0C6F7A0B5ED8D;
	cvt.f64.f32 	%fd43, %f56;
	add.f64 	%fd44, %fd42, %fd43;
	cvt.rn.f32.f64 	%f60, %fd44;
	ld.global.f32 	%f61, [%rd29+12];
	add.s64 	%rd33, %rd32, %rd30;
	ld.global.f32 	%f62, [%rd33];
	mul.f32 	%f63, %f61, %f62;
	cvt.f64.f32 	%fd45, %f63;
	add.f64 	%fd46, %fd45, 0d3EB0C6F7A0B5ED8D;
	cvt.f64.f32 	%fd47, %f60;
	add.f64 	%fd48, %fd46, %fd47;
	cvt.rn.f32.f64 	%f82, %fd48;
	add.s32 	%r41, %r41, 4;
$L__BB1_8:
	setp.eq.s32 	%p9, %r13, 0;
	@%p9 bra 	$L__BB1_13;
	setp.eq.s32 	%p10, %r13, 1;
	@%p10 bra 	$L__BB1_11;
	add.s32 	%r32, %r41, %r3;
	mul.wide.u32 	%rd34, %r32, 4;
	add.s64 	%rd35, %rd2, %rd34;
	ld.global.f32 	%f65, [%rd35];
	mad.lo.s32 	%r33, %r41, %r19, %r2;
	mul.wide.s32 	%rd36, %r33, 4;
	add.s64 	%rd37, %rd1, %rd36;
	ld.global.f32 	%f66, [%rd37];
	mul.f32 	%f67, %f65, %f66;
	cvt.f64.f32 	%fd49, %f67;
	add.f64 	%fd50, %fd49, 0d3EB0C6F7A0B5ED8D;
	cvt.f64.f32 	%fd51, %f82;
	add.f64 	%fd52, %fd50, %fd51;
	cvt.rn.f32.f64 	%f68, %fd52;
	cvt.u64.u32 	%rd38, %r3;
	cvt.u64.u32 	%rd39, %r41;
	add.s64 	%rd40, %rd39, %rd38;
	shl.b64 	%rd41, %rd40, 2;
	add.s64 	%rd42, %rd2, %rd41;
	ld.global.f32 	%f69, [%rd42+4];
	mul.wide.s32 	%rd43, %r19, 4;
	add.s64 	%rd44, %rd37, %rd43;
	ld.global.f32 	%f70, [%rd44];
	mul.f32 	%f71, %f69, %f70;
	cvt.f64.f32 	%fd53, %f71;
	add.f64 	%fd54, %fd53, 0d3EB0C6F7A0B5ED8D;
	cvt.f64.f32 	%fd55, %f68;
	add.f64 	%fd56, %fd54, %fd55;
	cvt.rn.f32.f64 	%f82, %fd56;
	add.s32 	%r41, %r41, 2;
$L__BB1_11:
	and.b32  	%r34, %r18, 1;
	setp.eq.b32 	%p11, %r34, 1;
	not.pred 	%p12, %p11;
	@%p12 bra 	$L__BB1_13;
	add.s32 	%r35, %r41, %r3;
	mul.wide.u32 	%rd45, %r35, 4;
	add.s64 	%rd46, %rd2, %rd45;
	ld.global.f32 	%f72, [%rd46];
	mad.lo.s32 	%r36, %r41, %r19, %r2;
	mul.wide.s32 	%rd47, %r36, 4;
	add.s64 	%rd48, %rd1, %rd47;
	ld.global.f32 	%f73, [%rd48];
	mul.f32 	%f74, %f72, %f73;
	cvt.f64.f32 	%fd57, %f74;
	add.f64 	%fd58, %fd57, 0d3EB0C6F7A0B5ED8D;
	cvt.f64.f32 	%fd59, %f82;
	add.f64 	%fd60, %fd58, %fd59;
	cvt.rn.f32.f64 	%f82, %fd60;
$L__BB1_13:
	mad.lo.s32 	%r37, %r19, %r25, %r2;
	cvta.to.global.u64 	%rd49, %rd6;
	mul.wide.s32 	%rd50, %r37, 4;
	add.s64 	%rd51, %rd49, %rd50;
	st.global.f32 	[%rd51], %f82;
$L__BB1_14:
	ret;

}
	// .globl	_Z7matmul1PKfS0_Pfiii
.visible .entry _Z7matmul1PKfS0_Pfiii(
	.param .u64 .ptr .align 1 _Z7matmul1PKfS0_Pfiii_param_0,
	.param .u64 .ptr .align 1 _Z7matmul1PKfS0_Pfiii_param_1,
	.param .u64 .ptr .align 1 _Z7matmul1PKfS0_Pfiii_param_2,
	.param .u32 _Z7matmul1PKfS0_Pfiii_param_3,
	.param .u32 _Z7matmul1PKfS0_Pfiii_param_4,
	.param .u32 _Z7matmul1PKfS0_Pfiii_param_5
)
{
	.reg .pred 	%p<13>;
	.reg .b32 	%r<43>;
	.reg .b32 	%f<83>;
	.reg .b64 	%rd<53>;

	ld.param.u64 	%rd7, [_Z7matmul1PKfS0_Pfiii_param_0];
	ld.param.u64 	%rd8, [_Z7matmul1PKfS0_Pfiii_param_1];
	ld.param.u64 	%rd6, [_Z7matmul1PKfS0_Pfiii_param_2];
	ld.param.u32 	%r20, [_Z7matmul1PKfS0_Pfiii_param_3];
	ld.param.u32 	%r18, [_Z7matmul1PKfS0_Pfiii_param_4];
	ld.param.u32 	%r19, [_Z7matmul1PKfS0_Pfiii_param_5];
	cvta.to.global.u64 	%rd1, %rd8;
	cvta.to.global.u64 	%rd2, %rd7;
	mov.u32 	%r22, %ctaid.y;
	mov.u32 	%r23, %ntid.y;
	mov.u32 	%r24, %tid.y;
	mad.lo.s32 	%r25, %r22, %r23, %r24;
	mov.u32 	%r26, %ctaid.x;
	mov.u32 	%r27, %ntid.x;
	mov.u32 	%r28, %tid.x;
	mad.lo.s32 	%r2, %r26, %r27, %r28;
	setp.ge.s32 	%p1, %r2, %r18;
	setp.ge.s32 	%p2, %r25, %r20;
	or.pred  	%p3, %p1, %p2;
	@%p3 bra 	$L__BB2_14;
	setp.lt.s32 	%p4, %r18, 1;
	mov.f32 	%f82, 0f00000000;
	@%p4 bra 	$L__BB2_13;
	mul.lo.s32 	%r3, %r18, %r25;
	and.b32  	%r4, %r18, 7;
	setp.lt.u32 	%p5, %r18, 8;
	mov.f32 	%f82, 0f00000000;
	mov.b32 	%r41, 0;
	@%p5 bra 	$L__BB2_5;
	and.b32  	%r41, %r18, 2147483640;
	neg.s32 	%r39, %r41;
	shl.b32 	%r7, %r19, 3;
	mul.wide.u32 	%rd9, %r3, 4;
	add.s64 	%rd10, %rd9, %rd2;
	add.s64 	%rd52, %rd10, 16;
	mov.f32 	%f82, 0f00000000;
	mul.wide.s32 	%rd13, %r19, 4;
	mov.u32 	%r38, %r2;
$L__BB2_4:
	.pragma "nounroll";
	ld.global.f32 	%f17, [%rd52+-16];
	mul.wide.s32 	%rd11, %r38, 4;
	add.s64 	%rd12, %rd1, %rd11;
	ld.global.f32 	%f18, [%rd12];
	fma.rn.f32 	%f19, %f17, %f18, %f17;
	add.f32 	%f20, %f82, %f19;
	ld.global.f32 	%f21, [%rd52+-12];
	add.s64 	%rd14, %rd12, %rd13;
	ld.global.f32 	%f22, [%rd14];
	fma.rn.f32 	%f23, %f21, %f22, %f21;
	add.f32 	%f24, %f20, %f23;
	ld.global.f32 	%f25, [%rd52+-8];
	add.s64 	%rd15, %rd14, %rd13;
	ld.global.f32 	%f26, [%rd15];
	fma.rn.f32 	%f27, %f25, %f26, %f25;
	add.f32 	%f28, %f24, %f27;
	ld.global.f32 	%f29, [%rd52+-4];
	add.s64 	%rd16, %rd15, %rd13;
	ld.global.f32 	%f30, [%rd16];
	fma.rn.f32 	%f31, %f29, %f30, %f29;
	add.f32 	%f32, %f28, %f31;
	ld.global.f32 	%f33, [%rd52];
	add.s64 	%rd17, %rd16, %rd13;
	ld.global.f32 	%f34, [%rd17];
	fma.rn.f32 	%f35, %f33, %f34, %f33;
	add.f32 	%f36, %f32, %f35;
	ld.global.f32 	%f37, [%rd52+4];
	add.s64 	%rd18, %rd17, %rd13;
	ld.global.f32 	%f38, [%rd18];
	fma.rn.f32 	%f39, %f37, %f38, %f37;
	add.f32 	%f40, %f36, %f39;
	ld.global.f32 	%f41, [%rd52+8];
	add.s64 	%rd19, %rd18, %rd13;
	ld.global.f32 	%f42, [%rd19];
	fma.rn.f32 	%f43, %f41, %f42, %f41;
	add.f32 	%f44, %f40, %f43;
	ld.global.f32 	%f45, [%rd52+12];
	add.s64 	%rd20, %rd19, %rd13;
	ld.global.f32 	%f46, [%rd20];
	fma.rn.f32 	%f47, %f45, %f46, %f45;
	add.f32 	%f82, %f44, %f47;
	add.s32 	%r39, %r39, 8;
	add.s32 	%r38, %r38, %r7;
	add.s64 	%rd52, %rd52, 32;
	setp.ne.s32 	%p6, %r39, 0;
	@%p6 bra 	$L__BB2_4;
$L__BB2_5:
	setp.eq.s32 	%p7, %r4, 0;
	@%p7 bra 	$L__BB2_13;
	and.b32  	%r13, %r18, 3;
	setp.lt.u32 	%p8, %r4, 4;
	@%p8 bra 	$L__BB2_8;
	add.s32 	%r30, %r41, %r3;
	mul.wide.u32 	%rd21, %r30, 4;
	add.s64 	%rd22, %rd2, %rd21;
	ld.global.f32 	%f49, [%rd22];
	mad.lo.s32 	%r31, %r41, %r19, %r2;
	mul.wide.s32 	%rd23, %r31, 4;
	add.s64 	%rd24, %rd1, %rd23;
	ld.global.f32 	%f50, [%rd24];
	fma.rn.f32 	%f51, %f49, %f50, %f49;
	add.f32 	%f52, %f82, %f51;
	cvt.u64.u32 	%rd25, %r3;
	cvt.u64.u32 	%rd26, %r41;
	add.s64 	%rd27, %rd26, %rd25;
	shl.b64 	%rd28, %rd27, 2;
	add.s64 	%rd29, %rd2, %rd28;
	ld.global.f32 	%f53, [%rd29+4];
	mul.wide.s32 	%rd30, %r19, 4;
	add.s64 	%rd31, %rd24, %rd30;
	ld.global.f32 	%f54, [%rd31];
	fma.rn.f32 	%f55, %f53, %f54, %f53;
	add.f32 	%f56, %f52, %f55;
	ld.global.f32 	%f57, [%rd29+8];
	add.s64 	%rd32, %rd31, %rd30;
	ld.global.f32 	%f58, [%rd32];
	fma.rn.f32 	%f59, %f57, %f58, %f57;
	add.f32 	%f60, %f56, %f59;
	ld.global.f32 	%f61, [%rd29+12];
	add.s64 	%rd33, %rd32, %rd30;
	ld.global.f32 	%f62, [%rd33];
	fma.rn.f32 	%f63, %f61, %f62, %f61;
	add.f32 	%f82, %f60, %f63;
	add.s32 	%r41, %r41, 4;
$L__BB2_8:
	setp.eq.s32 	%p9, %r13, 0;
	@%p9 bra 	$L__BB2_13;
	setp.eq.s32 	%p10, %r13, 1;
	@%p10 bra 	$L__BB2_11;
	add.s32 	%r32, %r41, %r3;
	mul.wide.u32 	%rd34, %r32, 4;
	add.s64 	%rd35, %rd2, %rd34;
	ld.global.f32 	%f65, [%rd35];
	mad.lo.s32 	%r33, %r41, %r19, %r2;
	mul.wide.s32 	%rd36, %r33, 4;
	add.s64 	%rd37, %rd1, %rd36;
	ld.global.f32 	%f66, [%rd37];
	fma.rn.f32 	%f67, %f65, %f66, %f65;
	add.f32 	%f68, %f82, %f67;
	cvt.u64.u32 	%rd38, %r3;
	cvt.u64.u32 	%rd39, %r41;
	add.s64 	%rd40, %rd39, %rd38;
	shl.b64 	%rd41, %rd40, 2;
	add.s64 	%rd42, %rd2, %rd41;
	ld.global.f32 	%f69, [%rd42+4];
	mul.wide.s32 	%rd43, %r19, 4;
	add.s64 	%rd44, %rd37, %rd43;
	ld.global.f32 	%f70, [%rd44];
	fma.rn.f32 	%f71, %f69, %f70, %f69;
	add.f32 	%f82, %f68, %f71;
	add.s32 	%r41, %r41, 2;
$L__BB2_11:
	and.b32  	%r34, %r18, 1;
	setp.eq.b32 	%p11, %r34, 1;
	not.pred 	%p12, %p11;
	@%p12 bra 	$L__BB2_13;
	add.s32 	%r35, %r41, %r3;
	mul.wide.u32 	%rd45, %r35, 4;
	add.s64 	%rd46, %rd2, %rd45;
	ld.global.f32 	%f72, [%rd46];
	mad.lo.s32 	%r36, %r41, %r19, %r2;
	mul.wide.s32 	%rd47, %r36, 4;
	add.s64 	%rd48, %rd1, %rd47;
	ld.global.f32 	%f73, [%rd48];
	fma.rn.f32 	%f74, %f72, %f73, %f72;
	add.f32 	%f82, %f82, %f74;
$L__BB2_13:
	mad.lo.s32 	%r37, %r19, %r25, %r2;
	cvta.to.global.u64 	%rd49, %rd6;
	mul.wide.s32 	%rd50, %r37, 4;
	add.s64 	%rd51, %rd49, %rd50;
	st.global.f32 	[%rd51], %f82;
$L__BB2_14:
	ret;

}
	// .globl	_Z7matmul2PKfS0_Pfiii
.visible .entry _Z7matmul2PKfS0_Pfiii(
	.param .u64 .ptr .align 1 _Z7matmul2PKfS0_Pfiii_param_0,
	.param .u64 .ptr .align 1 _Z7matmul2PKfS0_Pfiii_param_1,
	.param .u64 .ptr .align 1 _Z7matmul2PKfS0_Pfiii_param_2,
	.param .u32 _Z7matmul2PKfS0_Pfiii_param_3,
	.param .u32 _Z7matmul2PKfS0_Pfiii_param_4,
	.param .u32 _Z7matmul2PKfS0_Pfiii_param_5
)
{
	.reg .pred 	%p<13>;
	.reg .b32 	%r<43>;
	.reg .b32 	%f<83>;
	.reg .b64 	%rd<53>;

	ld.param.u64 	%rd7, [_Z7matmul2PKfS0_Pfiii_param_0];
	ld.param.u64 	%rd8, [_Z7matmul2PKfS0_Pfiii_param_1];
	ld.param.u64 	%rd6, [_Z7matmul2PKfS0_Pfiii_param_2];
	ld.param.u32 	%r20, [_Z7matmul2PKfS0_Pfiii_param_3];
	ld.param.u32 	%r18, [_Z7matmul2PKfS0_Pfiii_param_4];
	ld.param.u32 	%r19, [_Z7matmul2PKfS0_Pfiii_param_5];
	cvta.to.global.u64 	%rd1, %rd8;
	cvta.to.global.u64 	%rd2, %rd7;
	mov.u32 	%r22, %ctaid.y;
	mov.u32 	%r23, %ntid.y;
	mov.u32 	%r24, %tid.y;
	mad.lo.s32 	%r25, %r22, %r23, %r24;
	mov.u32 	%r26, %ctaid.x;
	mov.u32 	%r27, %ntid.x;
	mov.u32 	%r28, %tid.x;
	mad.lo.s32 	%r2, %r26, %r27, %r28;
	setp.ge.s32 	%p1, %r2, %r18;
	setp.ge.s32 	%p2, %r25, %r20;
	or.pred  	%p3, %p1, %p2;
	@%p3 bra 	$L__BB3_14;
	setp.lt.s32 	%p4, %r18, 1;
	mov.f32 	%f82, 0f00000000;
	@%p4 bra 	$L__BB3_13;
	mul.lo.s32 	%r3, %r18, %r25;
	and.b32  	%r4, %r18, 7;
	setp.lt.u32 	%p5, %r18, 8;
	mov.f32 	%f82, 0f00000000;
	mov.b32 	%r41, 0;
	@%p5 bra 	$L__BB3_5;
	and.b32  	%r41, %r18, 2147483640;
	neg.s32 	%r39, %r41;
	shl.b32 	%r7, %r19, 3;
	mul.wide.u32 	%rd9, %r3, 4;
	add.s64 	%rd10, %rd9, %rd2;
	add.s64 	%rd52, %rd10, 16;
	mov.f32 	%f82, 0f00000000;
	mul.wide.s32 	%rd13, %r19, 4;
	mov.u32 	%r38, %r2;
$L__BB3_4:
	.pragma "nounroll";
	ld.global.f32 	%f17, [%rd52+-16];
	mul.wide.s32 	%rd11, %r38, 4;
	add.s64 	%rd12, %rd1, %rd11;
	ld.global.f32 	%f18, [%rd12];
	fma.rn.f32 	%f19, %f17, %f18, %f18;
	add.f32 	%f20, %f82, %f19;
	ld.global.f32 	%f21, [%rd52+-12];
	add.s64 	%rd14, %rd12, %rd13;
	ld.global.f32 	%f22, [%rd14];
	fma.rn.f32 	%f23, %f21, %f22, %f22;
	add.f32 	%f24, %f20, %f23;
	ld.global.f32 	%f25, [%rd52+-8];
	add.s64 	%rd15, %rd14, %rd13;
	ld.global.f32 	%f26, [%rd15];
	fma.rn.f32 	%f27, %f25, %f26, %f26;
	add.f32 	%f28, %f24, %f27;
	ld.global.f32 	%f29, [%rd52+-4];
	add.s64 	%rd16, %rd15, %rd13;
	ld.global.f32 	%f30, [%rd16];
	fma.rn.f32 	%f31, %f29, %f30, %f30;
	add.f32 	%f32, %f28, %f31;
	ld.global.f32 	%f33, [%rd52];
	add.s64 	%rd17, %rd16, %rd13;
	ld.global.f32 	%f34, [%rd17];
	fma.rn.f32 	%f35, %f33, %f34, %f34;
	add.f32 	%f36, %f32, %f35;
	ld.global.f32 	%f37, [%rd52+4];
	add.s64 	%rd18, %rd17, %rd13;
	ld.global.f32 	%f38, [%rd18];
	fma.rn.f32 	%f39, %f37, %f38, %f38;
	add.f32 	%f40, %f36, %f39;
	ld.global.f32 	%f41, [%rd52+8];
	add.s64 	%rd19, %rd18, %rd13;
	ld.global.f32 	%f42, [%rd19];
	fma.rn.f32 	%f43, %f41, %f42, %f42;
	add.f32 	%f44, %f40, %f43;
	ld.global.f32 	%f45, [%rd52+12];
	add.s64 	%rd20, %rd19, %rd13;
	ld.global.f32 	%f46, [%rd20];
	fma.rn.f32 	%f47, %f45, %f46, %f46;
	add.f32 	%f82, %f44, %f47;
	add.s32 	%r39, %r39, 8;
	add.s32 	%r38, %r38, %r7;
	add.s64 	%rd52, %rd52, 32;
	setp.ne.s32 	%p6, %r39, 0;
	@%p6 bra 	$L__BB3_4;
$L__BB3_5:
	setp.eq.s32 	%p7, %r4, 0;
	@%p7 bra 	$L__BB3_13;
	and.b32  	%r13, %r18, 3;
	setp.lt.u32 	%p8, %r4, 4;
	@%p8 bra 	$L__BB3_8;
	add.s32 	%r30, %r41, %r3;
	mul.wide.u32 	%rd21, %r30, 4;
	add.s64 	%rd22, %rd2, %rd21;
	ld.global.f32 	%f49, [%rd22];
	mad.lo.s32 	%r31, %r41, %r19, %r2;
	mul.wide.s32 	%rd23, %r31, 4;
	add.s64 	%rd24, %rd1, %rd23;
	ld.global.f32 	%f50, [%rd24];
	fma.rn.f32 	%f51, %f49, %f50, %f50;
	add.f32 	%f52, %f82, %f51;
	cvt.u64.u32 	%rd25, %r3;
	cvt.u64.u32 	%rd26, %r41;
	add.s64 	%rd27, %rd26, %rd25;
	shl.b64 	%rd28, %rd27, 2;
	add.s64 	%rd29, %rd2, %rd28;
	ld.global.f32 	%f53, [%rd29+4];
	mul.wide.s32 	%rd30, %r19, 4;
	add.s64 	%rd31, %rd24, %rd30;
	ld.global.f32 	%f54, [%rd31];
	fma.rn.f32 	%f55, %f53, %f54, %f54;
	add.f32 	%f56, %f52, %f55;
	ld.global.f32 	%f57, [%rd29+8];
	add.s64 	%rd32, %rd31, %rd30;
	ld.global.f32 	%f58, [%rd32];
	fma.rn.f32 	%f59, %f57, %f58, %f58;
	add.f32 	%f60, %f56, %f59;
	ld.global.f32 	%f61, [%rd29+12];
	add.s64 	%rd33, %rd32, %rd30;
	ld.global.f32 	%f62, [%rd33];
	fma.rn.f32 	%f63, %f61, %f62, %f62;
	add.f32 	%f82, %f60, %f63;
	add.s32 	%r41, %r41, 4;
$L__BB3_8:
	setp.eq.s32 	%p9, %r13, 0;
	@%p9 bra 	$L__BB3_13;
	setp.eq.s32 	%p10, %r13, 1;
	@%p10 bra 	$L__BB3_11;
	add.s32 	%r32, %r41, %r3;
	mul.wide.u32 	%rd34, %r32, 4;
	add.s64 	%rd35, %rd2, %rd34;
	ld.global.f32 	%f65, [%rd35];
	mad.lo.s32 	%r33, %r41, %r19, %r2;
	mul.wide.s32 	%rd36, %r33, 4;
	add.s64 	%rd37, %rd1, %rd36;
	ld.global.f32 	%f66, [%rd37];
	fma.rn.f32 	%f67, %f65, %f66, %f66;
	add.f32 	%f68, %f82, %f67;
	cvt.u64.u32 	%rd38, %r3;
	cvt.u64.u32 	%rd39, %r41;
	add.s64 	%rd40, %rd39, %rd38;
	shl.b64 	%rd41, %rd40, 2;
	add.s64 	%rd42, %rd2, %rd41;
	ld.global.f32 	%f69, [%rd42+4];
	mul.wide.s32 	%rd43, %r19, 4;
	add.s64 	%rd44, %rd37, %rd43;
	ld.global.f32 	%f70, [%rd44];
	fma.rn.f32 	%f71, %f69, %f70, %f70;
	add.f32 	%f82, %f68, %f71;
	add.s32 	%r41, %r41, 2;
$L__BB3_11:
	and.b32  	%r34, %r18, 1;
	setp.eq.b32 	%p11, %r34, 1;
	not.pred 	%p12, %p11;
	@%p12 bra 	$L__BB3_13;
	add.s32 	%r35, %r41, %r3;
	mul.wide.u32 	%rd45, %r35, 4;
	add.s64 	%rd46, %rd2, %rd45;
	ld.global.f32 	%f72, [%rd46];
	mad.lo.s32 	%r36, %r41, %r19, %r2;
	mul.wide.s32 	%rd47, %r36, 4;
	add.s64 	%rd48, %rd1, %rd47;
	ld.global.f32 	%f73, [%rd48];
	fma.rn.f32 	%f74, %f72, %f73, %f73;
	add.f32 	%f82, %f82, %f74;
$L__BB3_13:
	mad.lo.s32 	%r37, %r19, %r25, %r2;
	cvta.to.global.u64 	%rd49, %rd6;
	mul.wide.s32 	%rd50, %r37, 4;
	add.s64 	%rd51, %rd49, %rd50;
	st.global.f32 	[%rd51], %f82;
$L__BB3_14:
	ret;

}
	// .globl	_Z7matmul3PKfS0_Pfiii
.visible .entry _Z7matmul3PKfS0_Pfiii(
	.param .u64 .ptr .align 1 _Z7matmul3PKfS0_Pfiii_param_0,
	.param .u64 .ptr .align 1 _Z7matmul3PKfS0_Pfiii_param_1,
	.param .u64 .ptr .align 1 _Z7matmul3PKfS0_Pfiii_param_2,
	.param .u32 _Z7matmul3PKfS0_Pfiii_param_3,
	.param .u32 _Z7matmul3PKfS0_Pfiii_param_4,
	.param .u32 _Z7matmul3PKfS0_Pfiii_param_5
)
{
	.reg .pred 	%p<13>;
	.reg .b32 	%r<43>;
	.reg .b32 	%f<98>;
	.reg .b64 	%rd<53>;

	ld.param.u64 	%rd7, [_Z7matmul3PKfS0_Pfiii_param_0];
	ld.param.u64 	%rd8, [_Z7matmul3PKfS0_Pfiii_param_1];
	ld.param.u64 	%rd6, [_Z7matmul3PKfS0_Pfiii_param_2];
	ld.param.u32 	%r20, [_Z7matmul3PKfS0_Pfiii_param_3];
	ld.param.u32 	%r18, [_Z7matmul3PKfS0_Pfiii_param_4];
	ld.param.u32 	%r19, [_Z7matmul3PKfS0_Pfiii_param_5];
	cvta.to.global.u64 	%rd1, %rd8;
	cvta.to.global.u64 	%rd2, %rd7;
	mov.u32 	%r22, %ctaid.y;
	mov.u32 	%r23, %ntid.y;
	mov.u32 	%r24, %tid.y;
	mad.lo.s32 	%r25, %r22, %r23, %r24;
	mov.u32 	%r26, %ctaid.x;
	mov.u32 	%r27, %ntid.x;
	mov.u32 	%r28, %tid.x;
	mad.lo.s32 	%r2, %r26, %r27, %r28;
	setp.ge.s32 	%p1, %r2, %r18;
	setp.ge.s32 	%p2, %r25, %r20;
	or.pred  	%p3, %p1, %p2;
	@%p3 bra 	$L__BB4_14;
	setp.lt.s32 	%p4, %r18, 1;
	mov.f32 	%f97, 0f00000000;
	@%p4 bra 	$L__BB4_13;
	mul.lo.s32 	%r3, %r18, %r25;
	and.b32  	%r4, %r18, 7;
	setp.lt.u32 	%p5, %r18, 8;
	mov.f32 	%f97, 0f00000000;
	mov.b32 	%r41, 0;
	@%p5 bra 	$L__BB4_5;
	and.b32  	%r41, %r18, 2147483640;
	neg.s32 	%r39, %r41;
	shl.b32 	%r7, %r19, 3;
	mul.wide.u32 	%rd9, %r3, 4;
	add.s64 	%rd10, %rd9, %rd2;
	add.s64 	%rd52, %rd10, 16;
	mov.f32 	%f97, 0f00000000;
	mul.wide.s32 	%rd13, %r19, 4;
	mov.u32 	%r38, %r2;
$L__BB4_4:
	.pragma "nounroll";
	ld.global.f32 	%f17, [%rd52+-16];
	mul.wide.s32 	%rd11, %r38, 4;
	add.s64 	%rd12, %rd1, %rd11;
	ld.global.f32 	%f18, [%rd12];
	fma.rn.f32 	%f19, %f17, %f18, %f17;
	add.f32 	%f20, %f18, %f19;
	add.f32 	%f21, %f97, %f20;
	ld.global.f32 	%f22, [%rd52+-12];
	add.s64 	%rd14, %rd12, %rd13;
	ld.global.f32 	%f23, [%rd14];
	fma.rn.f32 	%f24, %f22, %f23, %f22;
	add.f32 	%f25, %f23, %f24;
	add.f32 	%f26, %f21, %f25;
	ld.global.f32 	%f27, [%rd52+-8];
	add.s64 	%rd15, %rd14, %rd13;
	ld.global.f32 	%f28, [%rd15];
	fma.rn.f32 	%f29, %f27, %f28, %f27;
	add.f32 	%f30, %f28, %f29;
	add.f32 	%f31, %f26, %f30;
	ld.global.f32 	%f32, [%rd52+-4];
	add.s64 	%rd16, %rd15, %rd13;
	ld.global.f32 	%f33, [%rd16];
	fma.rn.f32 	%f34, %f32, %f33, %f32;
	add.f32 	%f35, %f33, %f34;
	add.f32 	%f36, %f31, %f35;
	ld.global.f32 	%f37, [%rd52];
	add.s64 	%rd17, %rd16, %rd13;
	ld.global.f32 	%f38, [%rd17];
	fma.rn.f32 	%f39, %f37, %f38, %f37;
	add.f32 	%f40, %f38, %f39;
	add.f32 	%f41, %f36, %f40;
	ld.global.f32 	%f42, [%rd52+4];
	add.s64 	%rd18, %rd17, %rd13;
	ld.global.f32 	%f43, [%rd18];
	fma.rn.f32 	%f44, %f42, %f43, %f42;
	add.f32 	%f45, %f43, %f44;
	add.f32 	%f46, %f41, %f45;
	ld.global.f32 	%f47, [%rd52+8];
	add.s64 	%rd19, %rd18, %rd13;
	ld.global.f32 	%f48, [%rd19];
	fma.rn.f32 	%f49, %f47, %f48, %f47;
	add.f32 	%f50, %f48, %f49;
	add.f32 	%f51, %f46, %f50;
	ld.global.f32 	%f52, [%rd52+12];
	add.s64 	%rd20, %rd19, %rd13;
	ld.global.f32 	%f53, [%rd20];
	fma.rn.f32 	%f54, %f52, %f53, %f52;
	add.f32 	%f55, %f53, %f54;
	add.f32 	%f97, %f51, %f55;
	add.s32 	%r39, %r39, 8;
	add.s32 	%r38, %r38, %r7;
	add.s64 	%rd52, %rd52, 32;
	setp.ne.s32 	%p6, %r39, 0;
	@%p6 bra 	$L__BB4_4;
$L__BB4_5:
	setp.eq.s32 	%p7, %r4, 0;
	@%p7 bra 	$L__BB4_13;
	and.b32  	%r13, %r18, 3;
	setp.lt.u32 	%p8, %r4, 4;
	@%p8 bra 	$L__BB4_8;
	add.s32 	%r30, %r41, %r3;
	mul.wide.u32 	%rd21, %r30, 4;
	add.s64 	%rd22, %rd2, %rd21;
	ld.global.f32 	%f57, [%rd22];
	mad.lo.s32 	%r31, %r41, %r19, %r2;
	mul.wide.s32 	%rd23, %r31, 4;
	add.s64 	%rd24, %rd1, %rd23;
	ld.global.f32 	%f58, [%rd24];
	fma.rn.f32 	%f59, %f57, %f58, %f57;
	add.f32 	%f60, %f58, %f59;
	add.f32 	%f61, %f97, %f60;
	cvt.u64.u32 	%rd25, %r3;
	cvt.u64.u32 	%rd26, %r41;
	add.s64 	%rd27, %rd26, %rd25;
	shl.b64 	%rd28, %rd27, 2;
	add.s64 	%rd29, %rd2, %rd28;
	ld.global.f32 	%f62, [%rd29+4];
	mul.wide.s32 	%rd30, %r19, 4;
	add.s64 	%rd31, %rd24, %rd30;
	ld.global.f32 	%f63, [%rd31];
	fma.rn.f32 	%f64, %f62, %f63, %f62;
	add.f32 	%f65, %f63, %f64;
	add.f32 	%f66, %f61, %f65;
	ld.global.f32 	%f67, [%rd29+8];
	add.s64 	%rd32, %rd31, %rd30;
	ld.global.f32 	%f68, [%rd32];
	fma.rn.f32 	%f69, %f67, %f68, %f67;
	add.f32 	%f70, %f68, %f69;
	add.f32 	%f71, %f66, %f70;
	ld.global.f32 	%f72, [%rd29+12];
	add.s64 	%rd33, %rd32, %rd30;
	ld.global.f32 	%f73, [%rd33];
	fma.rn.f32 	%f74, %f72, %f73, %f72;
	add.f32 	%f75, %f73, %f74;
	add.f32 	%f97, %f71, %f75;
	add.s32 	%r41, %r41, 4;
$L__BB4_8:
	setp.eq.s32 	%p9, %r13, 0;
	@%p9 bra 	$L__BB4_13;
	setp.eq.s32 	%p10, %r13, 1;
	@%p10 bra 	$L__BB4_11;
	add.s32 	%r32, %r41, %r3;
	mul.wide.u32 	%rd34, %r32, 4;
	add.s64 	%rd35, %rd2, %rd34;
	ld.global.f32 	%f77, [%rd35];
	mad.lo.s32 	%r33, %r41, %r19, %r2;
	mul.wide.s32 	%rd36, %r33, 4;
	add.s64 	%rd37, %rd1, %rd36;
	ld.global.f32 	%f78, [%rd37];
	fma.rn.f32 	%f79, %f77, %f78, %f77;
	add.f32 	%f80, %f78, %f79;
	add.f32 	%f81, %f97, %f80;
	cvt.u64.u32 	%rd38, %r3;
	cvt.u64.u32 	%rd39, %r41;
	add.s64 	%rd40, %rd39, %rd38;
	shl.b64 	%rd41, %rd40, 2;
	add.s64 	%rd42, %rd2, %rd41;
	ld.global.f32 	%f82, [%rd42+4];
	mul.wide.s32 	%rd43, %r19, 4;
	add.s64 	%rd44, %rd37, %rd43;
	ld.global.f32 	%f83, [%rd44];
	fma.rn.f32 	%f84, %f82, %f83, %f82;
	add.f32 	%f85, %f83, %f84;
	add.f32 	%f97, %f81, %f85;
	add.s32 	%r41, %r41, 2;
$L__BB4_11:
	and.b32  	%r34, %r18, 1;
	setp.eq.b32 	%p11, %r34, 1;
	not.pred 	%p12, %p11;
	@%p12 bra 	$L__BB4_13;
	add.s32 	%r35, %r41, %r3;
	mul.wide.u32 	%rd45, %r35, 4;
	add.s64 	%rd46, %rd2, %rd45;
	ld.global.f32 	%f86, [%rd46];
	mad.lo.s32 	%r36, %r41, %r19, %r2;
	mul.wide.s32 	%rd47, %r36, 4;
	add.s64 	%rd48, %rd1, %rd47;
	ld.global.f32 	%f87, [%rd48];
	fma.rn.f32 	%f88, %f86, %f87, %f86;
	add.f32 	%f89, %f87, %f88;
	add.f32 	%f97, %f97, %f89;
$L__BB4_13:
	mad.lo.s32 	%r37, %r19, %r25, %r2;
	cvta.to.global.u64 	%rd49, %rd6;
	mul.wide.s32 	%rd50, %r37, 4;
	add.s64 	%rd51, %rd49, %rd50;
	st.global.f32 	[%rd51], %f97;
$L__BB4_14:
	ret;

}


// ===== COMPILED SASS (sm_100) =====

	.target	sm_100

	.elftype	@"ET_EXEC"


//--------------------- .note.nv.tkinfo           --------------------------
	.section	.note.nv.tkinfo,"",@"SHT_NOTE"
	.sectionflags	@"SHF_NOTE_NV_TKINFO"
	.tkinfo
        /*0018*/ 	.word	0x00000002
        /*0030*/ 	.string	""
        /*0030*/ 	.string	"ptxas"
        /*0030*/ 	.string	"Cuda compilation tools, release 13.0, V13.0.88"
        /*0030*/ 	.string	"Build cuda_13.0.r13.0/compiler.36424714_0"
        /*0030*/ 	.string	"-arch sm_100 -m 64 "



//--------------------- .note.nv.cuinfo           --------------------------
	.section	.note.nv.cuinfo,"",@"SHT_NOTE"
	.sectionflags	@"SHF_NOTE_NV_CUINFO"
        /*0018*/ 	.short	0x0002
        /*001a*/ 	.short	0x0064
        /*001c*/ 	.short	0x0082
	.zero		2


//--------------------- .nv.info                  --------------------------
	.section	.nv.info,"",@"SHT_CUDA_INFO"
	.align	4


	//----- nvinfo : EIATTR_REGCOUNT
	.align		4
        /*0000*/ 	.byte	0x04, 0x2f
        /*0002*/ 	.short	(.L_1 - .L_0)
	.align		4
.L_0:
        /*0004*/ 	.word	index@(_Z6matmulPKfS0_Pfiii)
        /*0008*/ 	.word	0x00000020


	//----- nvinfo : EIATTR_FRAME_SIZE
	.align		4
.L_1:
        /*000c*/ 	.byte	0x04, 0x11
        /*000e*/ 	.short	(.L_3 - .L_2)
	.align		4
.L_2:
        /*0010*/ 	.word	index@(_Z6matmulPKfS0_Pfiii)
        /*0014*/ 	.word	0x00000000


	//----- nvinfo : EIATTR_REGCOUNT
	.align		4
.L_3:
        /*0018*/ 	.byte	0x04, 0x2f
        /*001a*/ 	.short	(.L_5 - .L_4)
	.align		4
.L_4:
        /*001c*/ 	.word	index@(_Z7matmul0PKfS0_Pfiii)
        /*0020*/ 	.word	0x00000020


	//----- nvinfo : EIATTR_FRAME_SIZE
	.align		4
.L_5:
        /*0024*/ 	.byte	0x04, 0x11
        /*0026*/ 	.short	(.L_7 - .L_6)
	.align		4
.L_6:
        /*0028*/ 	.word	index@(_Z7matmul0PKfS0_Pfiii)
        /*002c*/ 	.word	0x00000000


	//----- nvinfo : EIATTR_REGCOUNT
	.align		4
.L_7:
        /*0030*/ 	.byte	0x04, 0x2f
        /*0032*/ 	.short	(.L_9 - .L_8)
	.align		4
.L_8:
        /*0034*/ 	.word	index@(_Z7matmul1PKfS0_Pfiii)
        /*0038*/ 	.word	0x00000020


	//----- nvinfo : EIATTR_FRAME_SIZE
	.align		4
.L_9:
        /*003c*/ 	.byte	0x04, 0x11
        /*003e*/ 	.short	(.L_11 - .L_10)
	.align		4
.L_10:
        /*0040*/ 	.word	index@(_Z7matmul1PKfS0_Pfiii)
        /*0044*/ 	.word	0x00000000


	//----- nvinfo : EIATTR_REGCOUNT
	.align		4
.L_11:
        /*0048*/ 	.byte	0x04, 0x2f
        /*004a*/ 	.short	(.L_13 - .L_12)
	.align		4
.L_12:
        /*004c*/ 	.word	index@(_Z7matmul2PKfS0_Pfiii)
        /*0050*/ 	.word	0x00000020


	//----- nvinfo : EIATTR_FRAME_SIZE
	.align		4
.L_13:
        /*0054*/ 	.byte	0x04, 0x11
        /*0056*/ 	.short	(.L_15 - .L_14)
	.align		4
.L_14:
        /*0058*/ 	.word	index@(_Z7matmul2PKfS0_Pfiii)
        /*005c*/ 	.word	0x00000000


	//----- nvinfo : EIATTR_REGCOUNT
	.align		4
.L_15:
        /*0060*/ 	.byte	0x04, 0x2f
        /*0062*/ 	.short	(.L_17 - .L_16)
	.align		4
.L_16:
        /*0064*/ 	.word	index@(_Z7matmul3PKfS0_Pfiii)
        /*0068*/ 	.word	0x00000020


	//----- nvinfo : EIATTR_FRAME_SIZE
	.align		4
.L_17:
        /*006c*/ 	.byte	0x04, 0x11
        /*006e*/ 	.short	(.L_19 - .L_18)
	.align		4
.L_18:
        /*0070*/ 	.word	index@(_Z7matmul3PKfS0_Pfiii)
        /*0074*/ 	.word	0x00000000


	//----- nvinfo : EIATTR_MIN_STACK_SIZE
	.align		4
.L_19:
        /*0078*/ 	.byte	0x04, 0x12
        /*007a*/ 	.short	(.L_21 - .L_20)
	.align		4
.L_20:
        /*007c*/ 	.word	index@(_Z7matmul3PKfS0_Pfiii)
        /*0080*/ 	.word	0x00000000


	//----- nvinfo : EIATTR_MIN_STACK_SIZE
	.align		4
.L_21:
        /*0084*/ 	.byte	0x04, 0x12
        /*0086*/ 	.short	(.L_23 - .L_22)
	.align		4
.L_22:
        /*0088*/ 	.word	index@(_Z7matmul2PKfS0_Pfiii)
        /*008c*/ 	.word	0x00000000


	//----- nvinfo : EIATTR_MIN_STACK_SIZE
	.align		4
.L_23:
        /*0090*/ 	.byte	0x04, 0x12
        /*0092*/ 	.short	(.L_25 - .L_24)
	.align		4
.L_24:
        /*0094*/ 	.word	index@(_Z7matmul1PKfS0_Pfiii)
        /*0098*/ 	.word	0x00000000


	//----- nvinfo : EIATTR_MIN_STACK_SIZE
	.align		4
.L_25:
        /*009c*/ 	.byte	0x04, 0x12
        /*009e*/ 	.short	(.L_27 - .L_26)
	.align		4
.L_26:
        /*00a0*/ 	.word	index@(_Z7matmul0PKfS0_Pfiii)
        /*00a4*/ 	.word	0x00000000


	//----- nvinfo : EIATTR_MIN_STACK_SIZE
	.align		4
.L_27:
        /*00a8*/ 	.byte	0x04, 0x12
        /*00aa*/ 	.short	(.L_29 - .L_28)
	.align		4
.L_28:
        /*00ac*/ 	.word	index@(_Z6matmulPKfS0_Pfiii)
        /*00b0*/ 	.word	0x00000000
.L_29:


//--------------------- .nv.compat                --------------------------
	.section	.nv.compat,"",@"SHT_CUDA_COMPAT_INFO"
	.align	4
        /*0000*/ 	.byte	0x02, 0x09, 0x00, 0x00, 0x02, 0x02, 0x01, 0x00, 0x02, 0x05, 0x05, 0x00, 0x03, 0x07, 0x01, 0x01
        /*0010*/ 	.byte	0x02, 0x03, 0x00, 0x00, 0x02, 0x06, 0x01, 0x00, 0x04, 0x0b, 0x08, 0x00, 0x01, 0x00, 0x00, 0x00
        /*0020*/ 	.byte	0x00, 0x00, 0x00, 0x00


//--------------------- .nv.info._Z7matmul3PKfS0_Pfiii --------------------------
	.section	.nv.info._Z7matmul3PKfS0_Pfiii,"",@"SHT_CUDA_INFO"
	.sectionflags	@""
	.align	4


	//----- nvinfo : EIATTR_CUDA_API_VERSION
	.align		4
        /*0000*/ 	.byte	0x04, 0x37
        /*0002*/ 	.short	(.L_31 - .L_30)
.L_30:
        /*0004*/ 	.word	0x00000082


	//----- nvinfo : EIATTR_KPARAM_INFO
	.align		4
.L_31:
        /*0008*/ 	.byte	0x04, 0x17
        /*000a*/ 	.short	(.L_33 - .L_32)
.L_32:
        /*000c*/ 	.word	0x00000000
        /*0010*/ 	.short	0x0005
        /*0012*/ 	.short	0x0020
        /*0014*/ 	.byte	0x00, 0xf0, 0x11, 0x00


	//----- nvinfo : EIATTR_KPARAM_INFO
	.align		4
.L_33:
        /*0018*/ 	.byte	0x04, 0x17
        /*001a*/ 	.short	(.L_35 - .L_34)
.L_34:
        /*001c*/ 	.word	0x00000000
        /*0020*/ 	.short	0x0004
        /*0022*/ 	.short	0x001c
        /*0024*/ 	.byte	0x00, 0xf0, 0x11, 0x00


	//----- nvinfo : EIATTR_KPARAM_INFO
	.align		4
.L_35:
        /*0028*/ 	.byte	0x04, 0x17
        /*002a*/ 	.short	(.L_37 - .L_36)
.L_36:
        /*002c*/ 	.word	0x00000000
        /*0030*/ 	.short	0x0003
        /*0032*/ 	.short	0x0018
        /*0034*/ 	.byte	0x00, 0xf0, 0x11, 0x00


	//----- nvinfo : EIATTR_KPARAM_INFO
	.align		4
.L_37:
        /*0038*/ 	.byte	0x04, 0x17
        /*003a*/ 	.short	(.L_39 - .L_38)
.L_38:
        /*003c*/ 	.word	0x00000000
        /*0040*/ 	.short	0x0002
        /*0042*/ 	.short	0x0010
        /*0044*/ 	.byte	0x00, 0xf5, 0x21, 0x00


	//----- nvinfo : EIATTR_KPARAM_INFO
	.align		4
.L_39:
        /*0048*/ 	.byte	0x04, 0x17
        /*004a*/ 	.short	(.L_41 - .L_40)
.L_40:
        /*004c*/ 	.word	0x00000000
        /*0050*/ 	.short	0x0001
        /*0052*/ 	.short	0x0008
        /*0054*/ 	.byte	0x00, 0xf5, 0x21, 0x00


	//----- nvinfo : EIATTR_KPARAM_INFO
	.align		4
.L_41:
        /*0058*/ 	.byte	0x04, 0x17
        /*005a*/ 	.short	(.L_43 - .L_42)
.L_42:
        /*005c*/ 	.word	0x00000000
        /*0060*/ 	.short	0x0000
        /*0062*/ 	.short	0x0000
        /*0064*/ 	.byte	0x00, 0xf5, 0x21, 0x00


	//----- nvinfo : EIATTR_SPARSE_MMA_MASK
	.align		4
.L_43:
        /*0068*/ 	.byte	0x03, 0x50
        /*006a*/ 	.short	0x0000


	//----- nvinfo : EIATTR_MAXREG_COUNT
	.align		4
        /*006c*/ 	.byte	0x03, 0x1b
        /*006e*/ 	.short	0x00ff


	//----- nvinfo : EIATTR_MERCURY_ISA_VERSION
	.align		4
        /*0070*/ 	.byte	0x03, 0x5f
        /*0072*/ 	.short	0x0101


	//----- nvinfo : EIATTR_VRC_CTA_INIT_COUNT
	.align		4
        /*0074*/ 	.byte	0x02, 0x4a
	.zero		1
	.zero		1


	//----- nvinfo : EIATTR_EXIT_INSTR_OFFSETS
	.align		4
        /*0078*/ 	.byte	0x04, 0x1c
        /*007a*/ 	.short	(.L_45 - .L_44)


	//   ....[0]....
.L_44:
        /*007c*/ 	.word	0x000000c0


	//   ....[1]....
        /*0080*/ 	.word	0x00000b00


	//----- nvinfo : EIATTR_CBANK_PARAM_SIZE
	.align		4
.L_45:
        /*0084*/ 	.byte	0x03, 0x19
        /*0086*/ 	.short	0x0024


	//----- nvinfo : EIATTR_PARAM_CBANK
	.align		4
        /*0088*/ 	.byte	0x04, 0x0a
        /*008a*/ 	.short	(.L_47 - .L_46)
	.align		4
.L_46:
        /*008c*/ 	.word	index@(.nv.constant0._Z7matmul3PKfS0_Pfiii)
        /*0090*/ 	.short	0x0380
        /*0092*/ 	.short	0x0024


	//----- nvinfo : EIATTR_SW_WAR
	.align		4
.L_47:
        /*0094*/ 	.byte	0x04, 0x36
        /*0096*/ 	.short	(.L_49 - .L_48)
.L_48:
        /*0098*/ 	.word	0x00000008
.L_49:


//--------------------- .nv.info._Z7matmul2PKfS0_Pfiii --------------------------
	.section	.nv.info._Z7matmul2PKfS0_Pfiii,"",@"SHT_CUDA_INFO"
	.sectionflags	@""
	.align	4


	//----- nvinfo : EIATTR_CUDA_API_VERSION
	.align		4
        /*0000*/ 	.byte	0x04, 0x37
        /*0002*/ 	.short	(.L_51 - .L_50)
.L_50:
        /*0004*/ 	.word	0x00000082


	//----- nvinfo : EIATTR_KPARAM_INFO
	.align		4
.L_51:
        /*0008*/ 	.byte	0x04, 0x17
        /*000a*/ 	.short	(.L_53 - .L_52)
.L_52:
        /*000c*/ 	.word	0x00000000
        /*0010*/ 	.short	0x0005
        /*0012*/ 	.short	0x0020
        /*0014*/ 	.byte	0x00, 0xf0, 0x11, 0x00


	//----- nvinfo : EIATTR_KPARAM_INFO
	.align		4
.L_53:
        /*0018*/ 	.byte	0x04, 0x17
        /*001a*/ 	.short	(.L_55 - .L_54)
.L_54:
        /*001c*/ 	.word	0x00000000
        /*0020*/ 	.short	0x0004
        /*0022*/ 	.short	0x001c
        /*0024*/ 	.byte	0x00, 0xf0, 0x11, 0x00


	//----- nvinfo : EIATTR_KPARAM_INFO
	.align		4
.L_55:
        /*0028*/ 	.byte	0x04, 0x17
        /*002a*/ 	.short	(.L_57 - .L_56)
.L_56:
        /*002c*/ 	.word	0x00000000
        /*0030*/ 	.short	0x0003
        /*0032*/ 	.short	0x0018
        /*0034*/ 	.byte	0x00, 0xf0, 0x11, 0x00


	//----- nvinfo : EIATTR_KPARAM_INFO
	.align		4
.L_57:
        /*0038*/ 	.byte	0x04, 0x17
        /*003a*/ 	.short	(.L_59 - .L_58)
.L_58:
        /*003c*/ 	.word	0x00000000
        /*0040*/ 	.short	0x0002
        /*0042*/ 	.short	0x0010
        /*0044*/ 	.byte	0x00, 0xf5, 0x21, 0x00


	//----- nvinfo : EIATTR_KPARAM_INFO
	.align		4
.L_59:
        /*0048*/ 	.byte	0x04, 0x17
        /*004a*/ 	.short	(.L_61 - .L_60)
.L_60:
        /*004c*/ 	.word	0x00000000
        /*0050*/ 	.short	0x0001
        /*0052*/ 	.short	0x0008
        /*0054*/ 	.byte	0x00, 0xf5, 0x21, 0x00


	//----- nvinfo : EIATTR_KPARAM_INFO
	.align		4
.L_61:
        /*0058*/ 	.byte	0x04, 0x17
        /*005a*/ 	.short	(.L_63 - .L_62)
.L_62:
        /*005c*/ 	.word	0x00000000
        /*0060*/ 	.short	0x0000
        /*0062*/ 	.short	0x0000
        /*0064*/ 	.byte	0x00, 0xf5, 0x21, 0x00


	//----- nvinfo : EIATTR_SPARSE_MMA_MASK
	.align		4
.L_63:
        /*0068*/ 	.byte	0x03, 0x50
        /*006a*/ 	.short	0x0000


	//----- nvinfo : EIATTR_MAXREG_COUNT
	.align		4
        /*006c*/ 	.byte	0x03, 0x1b
        /*006e*/ 	.short	0x00ff


	//----- nvinfo : EIATTR_MERCURY_ISA_VERSION
	.align		4
        /*0070*/ 	.byte	0x03, 0x5f
        /*0072*/ 	.short	0x0101


	//----- nvinfo : EIATTR_VRC_CTA_INIT_COUNT
	.align		4
        /*0074*/ 	.byte	0x02, 0x4a
	.zero		1
	.zero		1


	//----- nvinfo : EIATTR_EXIT_INSTR_OFFSETS
	.align		4
        /*0078*/ 	.byte	0x04, 0x1c
        /*007a*/ 	.short	(.L_65 - .L_64)


	//   ....[0]....
.L_64:
        /*007c*/ 	.word	0x000000c0


	//   ....[1]....
        /*0080*/ 	.word	0x00000a10


	//----- nvinfo : EIATTR_CBANK_PARAM_SIZE
	.align		4
.L_65:
        /*0084*/ 	.byte	0x03, 0x19
        /*0086*/ 	.short	0x0024


	//----- nvinfo : EIATTR_PARAM_CBANK
	.align		4
        /*0088*/ 	.byte	0x04, 0x0a
        /*008a*/ 	.short	(.L_67 - .L_66)
	.align		4
.L_66:
        /*008c*/ 	.word	index@(.nv.constant0._Z7matmul2PKfS0_Pfiii)
        /*0090*/ 	.short	0x0380
        /*0092*/ 	.short	0x0024


	//----- nvinfo : EIATTR_SW_WAR
	.align		4
.L_67:
        /*0094*/ 	.byte	0x04, 0x36
        /*0096*/ 	.short	(.L_69 - .L_68)
.L_68:
        /*0098*/ 	.word	0x00000008
.L_69:


//--------------------- .nv.info._Z7matmul1PKfS0_Pfiii --------------------------
	.section	.nv.info._Z7matmul1PKfS0_Pfiii,"",@"SHT_CUDA_INFO"
	.sectionflags	@""
	.align	4


	//----- nvinfo : EIATTR_CUDA_API_VERSION
	.align		4
        /*0000*/ 	.byte	0x04, 0x37
        /*0002*/ 	.short	(.L_71 - .L_70)
.L_70:
        /*0004*/ 	.word	0x00000082


	//----- nvinfo : EIATTR_KPARAM_INFO
	.align		4
.L_71:
        /*0008*/ 	.byte	0x04, 0x17
        /*000a*/ 	.short	(.L_73 - .L_72)
.L_72:
        /*000c*/ 	.word	0x00000000
        /*0010*/ 	.short	0x0005
        /*0012*/ 	.short	0x0020
        /*0014*/ 	.byte	0x00, 0xf0, 0x11, 0x00


	//----- nvinfo : EIATTR_KPARAM_INFO
	.align		4
.L_73:
        /*0018*/ 	.byte	0x04, 0x17
        /*001a*/ 	.short	(.L_75 - .L_74)
.L_74:
        /*001c*/ 	.word	0x00000000
        /*0020*/ 	.short	0x0004
        /*0022*/ 	.short	0x001c
        /*0024*/ 	.byte	0x00, 0xf0, 0x11, 0x00


	//----- nvinfo : EIATTR_KPARAM_INFO
	.align		4
.L_75:
        /*0028*/ 	.byte	0x04, 0x17
        /*002a*/ 	.short	(.L_77 - .L_76)
.L_76:
        /*002c*/ 	.word	0x00000000
        /*0030*/ 	.short	0x0003
        /*0032*/ 	.short	0x0018
        /*0034*/ 	.byte	0x00, 0xf0, 0x11, 0x00


	//----- nvinfo : EIATTR_KPARAM_INFO
	.align		4
.L_77:
        /*0038*/ 	.byte	0x04, 0x17
        /*003a*/ 	.short	(.L_79 - .L_78)
.L_78:
        /*003c*/ 	.word	0x00000000
        /*0040*/ 	.short	0x0002
        /*0042*/ 	.short	0x0010
        /*0044*/ 	.byte	0x00, 0xf5, 0x21, 0x00


	//----- nvinfo : EIATTR_KPARAM_INFO
	.align		4
.L_79:
        /*0048*/ 	.byte	0x04, 0x17
        /*004a*/ 	.short	(.L_81 - .L_80)
.L_80:
        /*004c*/ 	.word	0x00000000
        /*0050*/ 	.short	0x0001
        /*0052*/ 	.short	0x0008
        /*0054*/ 	.byte	0x00, 0xf5, 0x21, 0x00


	//----- nvinfo : EIATTR_KPARAM_INFO
	.align		4
.L_81:
        /*0058*/ 	.byte	0x04, 0x17
        /*005a*/ 	.short	(.L_83 - .L_82)
.L_82:
        /*005c*/ 	.word	0x00000000
        /*0060*/ 	.short	0x0000
        /*0062*/ 	.short	0x0000
        /*0064*/ 	.byte	0x00, 0xf5, 0x21, 0x00


	//----- nvinfo : EIATTR_SPARSE_MMA_MASK
	.align		4
.L_83:
        /*0068*/ 	.byte	0x03, 0x50
        /*006a*/ 	.short	0x0000


	//----- nvinfo : EIATTR_MAXREG_COUNT
	.align		4
        /*006c*/ 	.byte	0x03, 0x1b
        /*006e*/ 	.short	0x00ff


	//----- nvinfo : EIATTR_MERCURY_ISA_VERSION
	.align		4
        /*0070*/ 	.byte	0x03, 0x5f
        /*0072*/ 	.short	0x0101


	//----- nvinfo : EIATTR_VRC_CTA_INIT_COUNT
	.align		4
        /*0074*/ 	.byte	0x02, 0x4a
	.zero		1
	.zero		1


	//----- nvinfo : EIATTR_EXIT_INSTR_OFFSETS
	.align		4
        /*0078*/ 	.byte	0x04, 0x1c
        /*007a*/ 	.short	(.L_85 - .L_84)


	//   ....[0]....
.L_84:
        /*007c*/ 	.word	0x000000c0


	//   ....[1]....
        /*0080*/ 	.word	0x00000a10


	//----- nvinfo : EIATTR_CBANK_PARAM_SIZE
	.align		4
.L_85:
        /*0084*/ 	.byte	0x03, 0x19
        /*0086*/ 	.short	0x0024


	//----- nvinfo : EIATTR_PARAM_CBANK
	.align		4
        /*0088*/ 	.byte	0x04, 0x0a
        /*008a*/ 	.short	(.L_87 - .L_86)
	.align		4
.L_86:
        /*008c*/ 	.word	index@(.nv.constant0._Z7matmul1PKfS0_Pfiii)
        /*0090*/ 	.short	0x0380
        /*0092*/ 	.short	0x0024


	//----- nvinfo : EIATTR_SW_WAR
	.align		4
.L_87:
        /*0094*/ 	.byte	0x04, 0x36
        /*0096*/ 	.short	(.L_89 - .L_88)
.L_88:
        /*0098*/ 	.word	0x00000008
.L_89:


//--------------------- .nv.info._Z7matmul0PKfS0_Pfiii --------------------------
	.section	.nv.info._Z7matmul0PKfS0_Pfiii,"",@"SHT_CUDA_INFO"
	.sectionflags	@""
	.align	4


	//----- nvinfo : EIATTR_CUDA_API_VERSION
	.align		4
        /*0000*/ 	.byte	0x04, 0x37
        /*0002*/ 	.short	(.L_91 - .L_90)
.L_90:
        /*0004*/ 	.word	0x00000082


	//----- nvinfo : EIATTR_KPARAM_INFO
	.align		4
.L_91:
        /*0008*/ 	.byte	0x04, 0x17
        /*000a*/ 	.short	(.L_93 - .L_92)
.L_92:
        /*000c*/ 	.word	0x00000000
        /*0010*/ 	.short	0x0005
        /*0012*/ 	.short	0x0020
        /*0014*/ 	.byte	0x00, 0xf0, 0x11, 0x00


	//----- nvinfo : EIATTR_KPARAM_INFO
	.align		4
.L_93:
        /*0018*/ 	.byte	0x04, 0x17
        /*001a*/ 	.short	(.L_95 - .L_94)
.L_94:
        /*001c*/ 	.word	0x00000000
        /*0020*/ 	.short	0x0004
        /*0022*/ 	.short	0x001c
        /*0024*/ 	.byte	0x00, 0xf0, 0x11, 0x00


	//----- nvinfo : EIATTR_KPARAM_INFO
	.align		4
.L_95:
        /*0028*/ 	.byte	0x04, 0x17
        /*002a*/ 	.short	(.L_97 - .L_96)
.L_96:
        /*002c*/ 	.word	0x00000000
        /*0030*/ 	.short	0x0003
        /*0032*/ 	.short	0x0018
        /*0034*/ 	.byte	0x00, 0xf0, 0x11, 0x00


	//----- nvinfo : EIATTR_KPARAM_INFO
	.align		4
.L_97:
        /*0038*/ 	.byte	0x04, 0x17
        /*003a*/ 	.short	(.L_99 - .L_98)
.L_98:
        /*003c*/ 	.word	0x00000000
        /*0040*/ 	.short	0x0002
        /*0042*/ 	.short	0x0010
        /*0044*/ 	.byte	0x00, 0xf5, 0x21, 0x00


	//----- nvinfo : EIATTR_KPARAM_INFO
	.align		4
.L_99:
        /*0048*/ 	.byte	0x04, 0x17
        /*004a*/ 	.short	(.L_101 - .L_100)
.L_100:
        /*004c*/ 	.word	0x00000000
        /*0050*/ 	.short	0x0001
        /*0052*/ 	.short	0x0008
        /*0054*/ 	.byte	0x00, 0xf5, 0x21, 0x00


	//----- nvinfo : EIATTR_KPARAM_INFO
	.align		4
.L_101:
        /*0058*/ 	.byte	0x04, 0x17
        /*005a*/ 	.short	(.L_103 - .L_102)
.L_102:
        /*005c*/ 	.word	0x00000000
        /*0060*/ 	.short	0x0000
        /*0062*/ 	.short	0x0000
        /*0064*/ 	.byte	0x00, 0xf5, 0x21, 0x00


	//----- nvinfo : EIATTR_SPARSE_MMA_MASK
	.align		4
.L_103:
        /*0068*/ 	.byte	0x03, 0x50
        /*006a*/ 	.short	0x0000


	//----- nvinfo : EIATTR_MAXREG_COUNT
	.align		4
        /*006c*/ 	.byte	0x03, 0x1b
        /*006e*/ 	.short	0x00ff


	//----- nvinfo : EIATTR_MERCURY_ISA_VERSION
	.align		4
        /*0070*/ 	.byte	0x03, 0x5f
        /*0072*/ 	.short	0x0101


	//----- nvinfo : EIATTR_VRC_CTA_INIT_COUNT
	.align		4
        /*0074*/ 	.byte	0x02, 0x4a
	.zero		1
	.zero		1


	//----- nvinfo : EIATTR_EXIT_INSTR_OFFSETS
	.align		4
        /*0078*/ 	.byte	0x04, 0x1c
        /*007a*/ 	.short	(.L_105 - .L_104)


	//   ....[0]....
.L_104:
        /*007c*/ 	.word	0x000000c0


	//   ....[1]....
        /*0080*/ 	.word	0x00000e50


	//----- nvinfo : EIATTR_CBANK_PARAM_SIZE
	.align		4
.L_105:
        /*0084*/ 	.byte	0x03, 0x19
        /*0086*/ 	.short	0x0024


	//----- nvinfo : EIATTR_PARAM_CBANK
	.align		4
        /*0088*/ 	.byte	0x04, 0x0a
        /*008a*/ 	.short	(.L_107 - .L_106)
	.align		4
.L_106:
        /*008c*/ 	.word	index@(.nv.constant0._Z7matmul0PKfS0_Pfiii)
        /*0090*/ 	.short	0x0380
        /*0092*/ 	.short	0x0024


	//----- nvinfo : EIATTR_SW_WAR
	.align		4
.L_107:
        /*0094*/ 	.byte	0x04, 0x36
        /*0096*/ 	.short	(.L_109 - .L_108)
.L_108:
        /*0098*/ 	.word	0x00000008
.L_109:


//--------------------- .nv.info._Z6matmulPKfS0_Pfiii --------------------------
	.section	.nv.info._Z6matmulPKfS0_Pfiii,"",@"SHT_CUDA_INFO"
	.sectionflags	@""
	.align	4


	//----- nvinfo : EIATTR_CUDA_API_VERSION
	.align		4
        /*0000*/ 	.byte	0x04, 0x37
        /*0002*/ 	.short	(.L_111 - .L_110)
.L_110:
        /*0004*/ 	.word	0x00000082


	//----- nvinfo : EIATTR_KPARAM_INFO
	.align		4
.L_111:
        /*0008*/ 	.byte	0x04, 0x17
        /*000a*/ 	.short	(.L_113 - .L_112)
.L_112:
        /*000c*/ 	.word	0x00000000
        /*0010*/ 	.short	0x0005
        /*0012*/ 	.short	0x0020
        /*0014*/ 	.byte	0x00, 0xf0, 0x11, 0x00


	//----- nvinfo : EIATTR_KPARAM_INFO
	.align		4
.L_113:
        /*0018*/ 	.byte	0x04, 0x17
        /*001a*/ 	.short	(.L_115 - .L_114)
.L_114:
        /*001c*/ 	.word	0x00000000
        /*0020*/ 	.short	0x0004
        /*0022*/ 	.short	0x001c
        /*0024*/ 	.byte	0x00, 0xf0, 0x11, 0x00


	//----- nvinfo : EIATTR_KPARAM_INFO
	.align		4
.L_115:
        /*0028*/ 	.byte	0x04, 0x17
        /*002a*/ 	.short	(.L_117 - .L_116)
.L_116:
        /*002c*/ 	.word	0x00000000
        /*0030*/ 	.short	0x0003
        /*0032*/ 	.short	0x0018
        /*0034*/ 	.byte	0x00, 0xf0, 0x11, 0x00


	//----- nvinfo : EIATTR_KPARAM_INFO
	.align		4
.L_117:
        /*0038*/ 	.byte	0x04, 0x17
        /*003a*/ 	.short	(.L_119 - .L_118)
.L_118:
        /*003c*/ 	.word	0x00000000
        /*0040*/ 	.short	0x0002
        /*0042*/ 	.short	0x0010
        /*0044*/ 	.byte	0x00, 0xf5, 0x21, 0x00


	//----- nvinfo : EIATTR_KPARAM_INFO
	.align		4
.L_119:
        /*0048*/ 	.byte	0x04, 0x17
        /*004a*/ 	.short	(.L_121 - .L_120)
.L_120:
        /*004c*/ 	.word	0x00000000
        /*0050*/ 	.short	0x0001
        /*0052*/ 	.short	0x0008
        /*0054*/ 	.byte	0x00, 0xf5, 0x21, 0x00


	//----- nvinfo : EIATTR_KPARAM_INFO
	.align		4
.L_121:
        /*0058*/ 	.byte	0x04, 0x17
        /*005a*/ 	.short	(.L_123 - .L_122)
.L_122:
        /*005c*/ 	.word	0x00000000
        /*0060*/ 	.short	0x0000
        /*0062*/ 	.short	0x0000
        /*0064*/ 	.byte	0x00, 0xf5, 0x21, 0x00


	//----- nvinfo : EIATTR_SPARSE_MMA_MASK
	.align		4
.L_123:
        /*0068*/ 	.byte	0x03, 0x50
        /*006a*/ 	.short	0x0000


	//----- nvinfo : EIATTR_MAXREG_COUNT
	.align		4
        /*006c*/ 	.byte	0x03, 0x1b
        /*006e*/ 	.short	0x00ff


	//----- nvinfo : EIATTR_MERCURY_ISA_VERSION
	.align		4
        /*0070*/ 	.byte	0x03, 0x5f
        /*0072*/ 	.short	0x0101


	//----- nvinfo : EIATTR_VRC_CTA_INIT_COUNT
	.align		4
        /*0074*/ 	.byte	0x02, 0x4a
	.zero		1
	.zero		1


	//----- nvinfo : EIATTR_EXIT_INSTR_OFFSETS
	.align		4
        /*0078*/ 	.byte	0x04, 0x1c
        /*007a*/ 	.short	(.L_125 - .L_124)


	//   ....[0]....
.L_124:
        /*007c*/ 	.word	0x000000c0


	//   ....[1]....
        /*0080*/ 	.word	0x00000920


	//----- nvinfo : EIATTR_CBANK_PARAM_SIZE
	.align		4
.L_125:
        /*0084*/ 	.byte	0x03, 0x19
        /*0086*/ 	.short	0x0024


	//----- nvinfo : EIATTR_PARAM_CBANK
	.align		4
        /*0088*/ 	.byte	0x04, 0x0a
        /*008a*/ 	.short	(.L_127 - .L_126)
	.align		4
.L_126:
        /*008c*/ 	.word	index@(.nv.constant0._Z6matmulPKfS0_Pfiii)
        /*0090*/ 	.short	0x0380
        /*0092*/ 	.short	0x0024


	//----- nvinfo : EIATTR_SW_WAR
	.align		4
.L_127:
        /*0094*/ 	.byte	0x04, 0x36
        /*0096*/ 	.short	(.L_129 - .L_128)
.L_128:
        /*0098*/ 	.word	0x00000008
.L_129:


//--------------------- .nv.callgraph             --------------------------
	.section	.nv.callgraph,"",@"SHT_CUDA_CALLGRAPH"
	.align	4
	.sectionentsize	8
	.align		4
        /*0000*/ 	.word	0x00000000
	.align		4
        /*0004*/ 	.word	0xffffffff
	.align		4
        /*0008*/ 	.word	0x00000000
	.align		4
        /*000c*/ 	.word	0xfffffffe
	.align		4
        /*0010*/ 	.word	0x00000000
	.align		4
        /*0014*/ 	.word	0xfffffffd
	.align		4
        /*0018*/ 	.word	0x00000000
	.align		4
        /*001c*/ 	.word	0xfffffffc


//--------------------- .text._Z7matmul3PKfS0_Pfiii --------------------------
	.section	.text._Z7matmul3PKfS0_Pfiii,"ax",@progbits
	.align	128
        .global         _Z7matmul3PKfS0_Pfiii
        .type           _Z7matmul3PKfS0_Pfiii,@function
        .size           _Z7matmul3PKfS0_Pfiii,(.L_x_29 - _Z7matmul3PKfS0_Pfiii)
        .other          _Z7matmul3PKfS0_Pfiii,@"STO_CUDA_ENTRY STV_DEFAULT"
_Z7matmul3PKfS0_Pfiii:
.text._Z7matmul3PKfS0_Pfiii:
[----:B------:R-:W-:Y:S01]  /*0000*/  LDC R1, c[0x0][0x37c] ;  /* 0x0000df00ff017b82 */ /* 0x000fe20000000800 */
[----:B------:R-:W0:Y:S07]  /*0010*/  S2R R3, SR_TID.Y ;  /* 0x0000000000037919 */ /* 0x000e2e0000002200 */
[----:B------:R-:W0:Y:S01]  /*0020*/  S2UR UR4, SR_CTAID.Y ;  /* 0x00000000000479c3 */ /* 0x000e220000002600 */
[----:B------:R-:W1:Y:S01]  /*0030*/  LDCU.64 UR6, c[0x0][0x398] ;  /* 0x00007300ff0677ac */ /* 0x000e620008000a00 */
[----:B------:R-:W2:Y:S06]  /*0040*/  S2R R2, SR_TID.X ;  /* 0x0000000000027919 */ /* 0x000eac0000002100 */
[----:B------:R-:W0:Y:S08]  /*0050*/  LDC R0, c[0x0][0x364] ;  /* 0x0000d900ff007b82 */ /* 0x000e300000000800 */
[----:B------:R-:W2:Y:S08]  /*0060*/  S2UR UR5, SR_CTAID.X ;  /* 0x00000000000579c3 */ /* 0x000eb00000002500 */
[----:B------:R-:W2:Y:S01]  /*0070*/  LDC R15, c[0x0][0x360] ;  /* 0x0000d800ff0f7b82 */ /* 0x000ea20000000800 */
[----:B0-----:R-:W-:-:S05]  /*0080*/  IMAD R0, R0, UR4, R3 ;  /* 0x0000000400007c24 */ /* 0x001fca000f8e0203 */
[----:B-1----:R-:W-:Y:S01]  /*0090*/  ISETP.GE.AND P0, PT, R0, UR6, PT ;  /* 0x0000000600007c0c */ /* 0x002fe2000bf06270 */
[----:B--2---:R-:W-:-:S05]  /*00a0*/  IMAD R15, R15, UR5, R2 ;  /* 0x000000050f0f7c24 */ /* 0x004fca000f8e0202 */
[----:B------:R-:W-:-:S13]  /*00b0*/  ISETP.GE.OR P0, PT, R15, UR7, P0 ;  /* 0x000000070f007c0c */ /* 0x000fda0008706670 */
[----:B------:R-:W-:Y:S05]  /*00c0*/  @P0 EXIT ;  /* 0x000000000000094d */ /* 0x000fea0003800000 */
[----:B------:R-:W-:Y:S01]  /*00d0*/  UISETP.GE.AND UP0, UPT, UR7, 0x1, UPT ;  /* 0x000000010700788c */ /* 0x000fe2000bf06270 */
[----:B------:R-:W-:Y:S01]  /*00e0*/  HFMA2 R20, -RZ, RZ, 0, 0 ;  /* 0x00000000ff147431 */ /* 0x000fe200000001ff */
[----:B------:R-:W0:Y:S07]  /*00f0*/  LDCU.64 UR8, c[0x0][0x358] ;  /* 0x00006b00ff0877ac */ /* 0x000e2e0008000a00 */
[----:B------:R-:W-:Y:S05]  /*0100*/  BRA.U !UP0, `(.L_x_0) ;  /* 0x0000000908687547 */ /* 0x000fea000b800000 */
[----:B------:R-:W-:Y:S02]  /*0110*/  UISETP.GE.U32.AND UP1, UPT, UR7, 0x8, UPT ;  /* 0x000000080700788c */ /* 0x000fe4000bf26070 */
[----:B------:R-:W-:Y:S01]  /*0120*/  IMAD R14, R0, UR7, RZ ;  /* 0x00000007000e7c24 */ /* 0x000fe2000f8e02ff */
[----:B------:R-:W-:Y:S01]  /*0130*/  ULOP3.LUT UR5, UR7, 0x7, URZ, 0xc0, !UPT ;  /* 0x0000000707057892 */ /* 0x000fe2000f8ec0ff */
[----:B------:R-:W-:Y:S01]  /*0140*/  MOV R20, RZ ;  /* 0x000000ff00147202 */ /* 0x000fe20000000f00 */
[----:B------:R-:W-:Y:S02]  /*0150*/  UMOV UR4, URZ ;  /* 0x000000ff00047c82 */ /* 0x000fe40008000000 */
[----:B------:R-:W-:Y:S02]  /*0160*/  UISETP.NE.AND UP0, UPT, UR5, URZ, UPT ;  /* 0x000000ff0500728c */ /* 0x000fe4000bf05270 */
[----:B------:R-:W-:Y:S09]  /*0170*/  BRA.U !UP1, `(.L_x_1) ;  /* 0x0000000509007547 */ /* 0x000ff2000b800000 */
[----:B------:R-:W1:Y:S01]  /*0180*/  LDC.64 R2, c[0x0][0x380] ;  /* 0x0000e000ff027b82 */ /* 0x000e620000000a00 */
[----:B------:R-:W-:Y:S01]  /*0190*/  ULOP3.LUT UR4, UR7, 0x7ffffff8, URZ, 0xc0, !UPT ;  /* 0x7ffffff807047892 */ /* 0x000fe2000f8ec0ff */
[----:B------:R-:W-:Y:S02]  /*01a0*/  MOV R20, RZ ;  /* 0x000000ff00147202 */ /* 0x000fe40000000f00 */
[----:B------:R-:W-:Y:S01]  /*01b0*/  MOV R17, R15 ;  /* 0x0000000f00117202 */ /* 0x000fe20000000f00 */
[----:B------:R-:W-:Y:S01]  /*01c0*/  UIADD3 UR6, UPT, UPT, -UR4, URZ, URZ ;  /* 0x000000ff04067290 */ /* 0x000fe2000fffe1ff */
[----:B-1----:R-:W-:-:S03]  /*01d0*/  IMAD.WIDE.U32 R2, R14, 0x4, R2 ;  /* 0x000000040e027825 */ /* 0x002fc600078e0002 */
[----:B------:R-:W-:-:S04]  /*01e0*/  IADD3 R2, P0, PT, R2, 0x10, RZ ;  /* 0x0000001002027810 */ /* 0x000fc80007f1e0ff */
[----:B------:R-:W-:-:S09]  /*01f0*/  IADD3.X R3, PT, PT, RZ, R3, RZ, P0, !PT ;  /* 0x00000003ff037210 */ /* 0x000fd200007fe4ff */
.L_x_2:
[----:B------:R-:W1:Y:S01]  /*0200*/  LDC.64 R10, c[0x0][0x388] ;  /* 0x0000e200ff0a7b82 */ /* 0x000e620000000a00 */
[----:B0-----:R-:W2:Y:S04]  /*0210*/  LDG.E R16, desc[UR8][R2.64+-0x10] ;  /* 0xfffff00802107981 */ /* 0x001ea8000c1e1900 */
[----:B------:R-:W3:Y:S03]  /*0220*/  LDG.E R25, desc[UR8][R2.64+-0xc] ;  /* 0xfffff40802197981 */ /* 0x000ee6000c1e1900 */
[----:B------:R-:W0:Y:S01]  /*0230*/  LDC R21, c[0x0][0x3a0] ;  /* 0x0000e800ff157b82 */ /* 0x000e220000000800 */
[----:B------:R-:W4:Y:S04]  /*0240*/  LDG.E R18, desc[UR8][R2.64+-0x8] ;  /* 0xfffff80802127981 */ /* 0x000f28000c1e1900 */
[----:B------:R-:W5:Y:S04]  /*0250*/  LDG.E R24, desc[UR8][R2.64+-0x4] ;  /* 0xfffffc0802187981 */ /* 0x000f68000c1e1900 */
[----:B------:R-:W5:Y:S01]  /*0260*/  LDG.E R27, desc[UR8][R2.64] ;  /* 0x00000008021b7981 */ /* 0x000f62000c1e1900 */
[----:B-1----:R-:W-:-:S05]  /*0270*/  IMAD.WIDE R10, R17, 0x4, R10 ;  /* 0x00000004110a7825 */ /* 0x002fca00078e020a */
[----:B------:R1:W2:Y:S01]  /*0280*/  LDG.E R19, desc[UR8][R10.64] ;  /* 0x000000080a137981 */ /* 0x0002a2000c1e1900 */
[----:B0-----:R-:W-:-:S05]  /*0290*/  IMAD.WIDE R12, R21, 0x4, R10 ;  /* 0x00000004150c7825 */ /* 0x001fca00078e020a */
[----:B------:R0:W3:Y:S01]  /*02a0*/  LDG.E R22, desc[UR8][R12.64] ;  /* 0x000000080c167981 */ /* 0x0000e2000c1e1900 */
[----:B------:R-:W-:-:S05]  /*02b0*/  IMAD.WIDE R28, R21, 0x4, R12 ;  /* 0x00000004151c7825 */ /* 0x000fca00078e020c */
[----:B------:R-:W4:Y:S01]  /*02c0*/  LDG.E R23, desc[UR8][R28.64] ;  /* 0x000000081c177981 */ /* 0x000f22000c1e1900 */
[----:B------:R-:W-:-:S04]  /*02d0*/  IMAD.WIDE R6, R21, 0x4, R28 ;  /* 0x0000000415067825 */ /* 0x000fc800078e021c */
[C---:B------:R-:W-:Y:S02]  /*02e0*/  IMAD.WIDE R4, R21.reuse, 0x4, R6 ;  /* 0x0000000415047825 */ /* 0x040fe400078e0206 */
[----:B------:R-:W5:Y:S02]  /*02f0*/  LDG.E R7, desc[UR8][R6.64] ;  /* 0x0000000806077981 */ /* 0x000f64000c1e1900 */
[C---:B------:R-:W-:Y:S02]  /*0300*/  IMAD.WIDE R8, R21.reuse, 0x4, R4 ;  /* 0x0000000415087825 */ /* 0x040fe400078e0204 */
[----:B------:R-:W5:Y:S04]  /*0310*/  LDG.E R28, desc[UR8][R2.64+0x8] ;  /* 0x00000808021c7981 */ /* 0x000f68000c1e1900 */
[----:B------:R-:W5:Y:S01]  /*0320*/  LDG.E R4, desc[UR8][R4.64] ;  /* 0x0000000804047981 */ /* 0x000f62000c1e1900 */
[----:B-1----:R-:W-:-:S03]  /*0330*/  IMAD.WIDE R10, R21, 0x4, R8 ;  /* 0x00000004150a7825 */ /* 0x002fc600078e0208 */
[----:B------:R-:W5:Y:S01]  /*0340*/  LDG.E R26, desc[UR8][R8.64] ;  /* 0x00000008081a7981 */ /* 0x000f62000c1e1900 */
[----:B0-----:R-:W-:-:S03]  /*0350*/  IMAD.WIDE R12, R21, 0x4, R10 ;  /* 0x00000004150c7825 */ /* 0x001fc600078e020a */
[----:B------:R-:W5:Y:S04]  /*0360*/  LDG.E R29, desc[UR8][R10.64] ;  /* 0x000000080a1d7981 */ /* 0x000f68000c1e1900 */
[----:B------:R-:W5:Y:S04]  /*0370*/  LDG.E R5, desc[UR8][R2.64+0x4] ;  /* 0x0000040802057981 */ /* 0x000f68000c1e1900 */
[----:B------:R-:W5:Y:S04]  /*0380*/  LDG.E R13, desc[UR8][R12.64] ;  /* 0x000000080c0d7981 */ /* 0x000f68000c1e1900 */
[----:B------:R0:W5:Y:S01]  /*0390*/  LDG.E R6, desc[UR8][R2.64+0xc] ;  /* 0x00000c0802067981 */ /* 0x000162000c1e1900 */
[----:B------:R-:W-:-:S04]  /*03a0*/  UIADD3 UR6, UPT, UPT, UR6, 0x8, URZ ;  /* 0x0000000806067890 */ /* 0x000fc8000fffe0ff */
[----:B------:R-:W-:Y:S01]  /*03b0*/  UISETP.NE.AND UP1, UPT, UR6, URZ, UPT ;  /* 0x000000ff0600728c */ /* 0x000fe2000bf25270 */
[----:B------:R-:W-:Y:S02]  /*03c0*/  LEA R17, R21, R17, 0x3 ;  /* 0x0000001115117211 */ /* 0x000fe400078e18ff */
[----:B0-----:R-:W-:-:S04]  /*03d0*/  IADD3 R2, P0, PT, R2, 0x20, RZ ;  /* 0x0000002002027810 */ /* 0x001fc80007f1e0ff */
[----:B------:R-:W-:Y:S01]  /*03e0*/  IADD3.X R3, PT, PT, RZ, R3, RZ, P0, !PT ;  /* 0x00000003ff037210 */ /* 0x000fe200007fe4ff */
[----:B--2---:R-:W-:-:S04]  /*03f0*/  FFMA R16, R16, R19, R16 ;  /* 0x0000001310107223 */ /* 0x004fc80000000010 */
[----:B------:R-:W-:Y:S01]  /*0400*/  FADD R19, R19, R16 ;  /* 0x0000001013137221 */ /* 0x000fe20000000000 */
[----:B---3--:R-:W-:-:S03]  /*0410*/  FFMA R25, R25, R22, R25 ;  /* 0x0000001619197223 */ /* 0x008fc60000000019 */
[----:B------:R-:W-:Y:S01]  /*0420*/  FADD R19, R19, R20 ;  /* 0x0000001413137221 */ /* 0x000fe20000000000 */
[----:B------:R-:W-:Y:S01]  /*0430*/  FADD R22, R22, R25 ;  /* 0x0000001916167221 */ /* 0x000fe20000000000 */
[----:B----4-:R-:W-:-:S03]  /*0440*/  FFMA R18, R18, R23, R18 ;  /* 0x0000001712127223 */ /* 0x010fc60000000012 */
[----:B------:R-:W-:Y:S01]  /*0450*/  FADD R19, R19, R22 ;  /* 0x0000001613137221 */ /* 0x000fe20000000000 */
[----:B------:R-:W-:Y:S01]  /*0460*/  FADD R18, R23, R18 ;  /* 0x0000001217127221 */ /* 0x000fe20000000000 */
[----:B-----5:R-:W-:-:S03]  /*0470*/  FFMA R24, R24, R7, R24 ;  /* 0x0000000718187223 */ /* 0x020fc60000000018 */
[----:B------:R-:W-:Y:S01]  /*0480*/  FADD R18, R19, R18 ;  /* 0x0000001213127221 */ /* 0x000fe20000000000 */
[----:B------:R-:W-:Y:S01]  /*0490*/  FADD R7, R7, R24 ;  /* 0x0000001807077221 */ /* 0x000fe20000000000 */
[----:B------:R-:W-:-:S03]  /*04a0*/  FFMA R27, R27, R4, R27 ;  /* 0x000000041b1b7223 */ /* 0x000fc6000000001b */
[----:B------:R-:W-:Y:S01]  /*04b0*/  FADD R7, R18, R7 ;  /* 0x0000000712077221 */ /* 0x000fe20000000000 */
[----:B------:R-:W-:-:S04]  /*04c0*/  FADD R4, R4, R27 ;  /* 0x0000001b04047221 */ /* 0x000fc80000000000 */
[----:B------:R-:W-:Y:S01]  /*04d0*/  FADD R4, R7, R4 ;  /* 0x0000000407047221 */ /* 0x000fe20000000000 */
[----:B------:R-:W-:Y:S01]  /*04e0*/  FFMA R5, R5, R26, R5 ;  /* 0x0000001a05057223 */ /* 0x000fe20000000005 */
[----:B------:R-:W-:-:S03]  /*04f0*/  FFMA R28, R28, R29, R28 ;  /* 0x0000001d1c1c7223 */ /* 0x000fc6000000001c */
[----:B------:R-:W-:Y:S01]  /*0500*/  FADD R5, R26, R5 ;  /* 0x000000051a057221 */ /* 0x000fe20000000000 */
[----:B------:R-:W-:-:S03]  /*0510*/  FADD R29, R29, R28 ;  /* 0x0000001c1d1d7221 */ /* 0x000fc60000000000 */
[----:B------:R-:W-:Y:S01]  /*0520*/  FADD R4, R4, R5 ;  /* 0x0000000504047221 */ /* 0x000fe20000000000 */
[----:B------:R-:W-:-:S03]  /*0530*/  FFMA R6, R6, R13, R6 ;  /* 0x0000000d06067223 */ /* 0x000fc60000000006 */
[----:B------:R-:W-:Y:S01]  /*0540*/  FADD R4, R4, R29 ;  /* 0x0000001d04047221 */ /* 0x000fe20000000000 */
[----:B------:R-:W-:-:S04]  /*0550*/  FADD R13, R13, R6 ;  /* 0x000000060d0d7221 */ /* 0x000fc80000000000 */
[----:B------:R-:W-:Y:S01]  /*0560*/  FADD R20, R4, R13 ;  /* 0x0000000d04147221 */ /* 0x000fe20000000000 */
[----:B------:R-:W-:Y:S06]  /*0570*/  BRA.U UP1, `(.L_x_2) ;  /* 0xfffffffd01207547 */ /* 0x000fec000b83ffff */
.L_x_1:
[----:B------:R-:W-:Y:S05]  /*0580*/  BRA.U !UP0, `(.L_x_0) ;  /* 0x0000000508487547 */ /* 0x000fea000b800000 */
[----:B------:R-:W-:Y:S02]  /*0590*/  UISETP.GE.U32.AND UP0, UPT, UR5, 0x4, UPT ;  /* 0x000000040500788c */ /* 0x000fe4000bf06070 */
[----:B------:R-:W-:-:S04]  /*05a0*/  ULOP3.LUT UR6, UR7, 0x3, URZ, 0xc0, !UPT ;  /* 0x0000000307067892 */ /* 0x000fc8000f8ec0ff */
[----:B------:R-:W-:-:S03]  /*05b0*/  UISETP.NE.AND UP1, UPT, UR6, URZ, UPT ;  /* 0x000000ff0600728c */ /* 0x000fc6000bf25270 */
[----:B------:R-:W-:Y:S08]  /*05c0*/  BRA.U !UP0, `(.L_x_3) ;  /* 0x0000000108907547 */ /* 0x000ff0000b800000 */
[----:B------:R-:W1:Y:S01]  /*05d0*/  LDC R13, c[0x0][0x3a0] ;  /* 0x0000e800ff0d7b82 */ /* 0x000e620000000800 */
[----:B------:R-:W2:Y:S01]  /*05e0*/  LDCU.64 UR10, c[0x0][0x380] ;  /* 0x00007000ff0a77ac */ /* 0x000ea20008000a00 */
[C---:B------:R-:W-:Y:S02]  /*05f0*/  IADD3 R3, PT, PT, R14.reuse, UR4, RZ ;  /* 0x000000040e037c10 */ /* 0x040fe4000fffe0ff */
[----:B------:R-:W-:-:S04]  /*0600*/  IADD3 R10, P0, PT, R14, UR4, RZ ;  /* 0x000000040e0a7c10 */ /* 0x000fc8000ff1e0ff */
[----:B------:R-:W3:Y:S08]  /*0610*/  LDC.64 R6, c[0x0][0x388] ;  /* 0x0000e200ff067b82 */ /* 0x000ef00000000a00 */
[----:B------:R-:W4:Y:S01]  /*0620*/  LDC.64 R4, c[0x0][0x380] ;  /* 0x0000e000ff047b82 */ /* 0x000f220000000a00 */
[----:B-1----:R-:W-:-:S04]  /*0630*/  IMAD R9, R13, UR4, R15 ;  /* 0x000000040d097c24 */ /* 0x002fc8000f8e020f */
[----:B---3--:R-:W-:-:S04]  /*0640*/  IMAD.WIDE R6, R9, 0x4, R6 ;  /* 0x0000000409067825 */ /* 0x008fc800078e0206 */
[----:B------:R-:W-:Y:S02]  /*0650*/  IMAD.WIDE R8, R13, 0x4, R6 ;  /* 0x000000040d087825 */ /* 0x000fe400078e0206 */
[----:B0-----:R-:W3:Y:S02]  /*0660*/  LDG.E R7, desc[UR8][R6.64] ;  /* 0x0000000806077981 */ /* 0x001ee4000c1e1900 */
[----:B----4-:R-:W-:Y:S01]  /*0670*/  IMAD.WIDE.U32 R4, R3, 0x4, R4 ;  /* 0x0000000403047825 */ /* 0x010fe200078e0004 */
[----:B------:R-:W-:Y:S01]  /*0680*/  IADD3.X R3, PT, PT, RZ, RZ, RZ, P0, !PT ;  /* 0x000000ffff037210 */ /* 0x000fe200007fe4ff */
[----:B------:R-:W4:Y:S01]  /*0690*/  LDG.E R18, desc[UR8][R8.64] ;  /* 0x0000000808127981 */ /* 0x000f22000c1e1900 */
[----:B--2---:R-:W-:-:S03]  /*06a0*/  LEA R2, P0, R10, UR10, 0x2 ;  /* 0x0000000a0a027c11 */ /* 0x004fc6000f8010ff */
[----:B------:R-:W3:Y:S01]  /*06b0*/  LDG.E R4, desc[UR8][R4.64] ;  /* 0x0000000804047981 */ /* 0x000ee2000c1e1900 */
[----:B------:R-:W-:Y:S01]  /*06c0*/  LEA.HI.X R3, R10, UR11, R3, 0x2, P0 ;  /* 0x0000000b0a037c11 */ /* 0x000fe200080f1403 */
[----:B------:R-:W-:-:S04]  /*06d0*/  IMAD.WIDE R10, R13, 0x4, R8 ;  /* 0x000000040d0a7825 */ /* 0x000fc800078e0208 */
[----:B------:R-:W4:Y:S01]  /*06e0*/  LDG.E R17, desc[UR8][R2.64+0x4] ;  /* 0x0000040802117981 */ /* 0x000f22000c1e1900 */
[----:B------:R-:W-:-:S03]  /*06f0*/  IMAD.WIDE R12, R13, 0x4, R10 ;  /* 0x000000040d0c7825 */ /* 0x000fc600078e020a */
[----:B------:R-:W2:Y:S04]  /*0700*/  LDG.E R22, desc[UR8][R10.64] ;  /* 0x000000080a167981 */ /* 0x000ea8000c1e1900 */
[----:B------:R-:W2:Y:S04]  /*0710*/  LDG.E R19, desc[UR8][R2.64+0x8] ;  /* 0x0000080802137981 */ /* 0x000ea8000c1e1900 */
[----:B------:R-:W5:Y:S04]  /*0720*/  LDG.E R21, desc[UR8][R2.64+0xc] ;  /* 0x00000c0802157981 */ /* 0x000f68000c1e1900 */
[----:B------:R-:W5:Y:S01]  /*0730*/  LDG.E R12, desc[UR8][R12.64] ;  /* 0x000000080c0c7981 */ /* 0x000f62000c1e1900 */
[----:B------:R-:W-:Y:S01]  /*0740*/  UIADD3 UR4, UPT, UPT, UR4, 0x4, URZ ;  /* 0x0000000404047890 */ /* 0x000fe2000fffe0ff */
[----:B---3--:R-:W-:-:S04]  /*0750*/  FFMA R16, R4, R7, R4 ;  /* 0x0000000704107223 */ /* 0x008fc80000000004 */
[----:B------:R-:W-:Y:S01]  /*0760*/  FADD R5, R7, R16 ;  /* 0x0000001007057221 */ /* 0x000fe20000000000 */
[----:B----4-:R-:W-:-:S03]  /*0770*/  FFMA R17, R17, R18, R17 ;  /* 0x0000001211117223 */ /* 0x010fc60000000011 */
[----:B------:R-:W-:Y:S01]  /*0780*/  FADD R5, R20, R5 ;  /* 0x0000000514057221 */ /* 0x000fe20000000000 */
[----:B------:R-:W-:Y:S01]  /*0790*/  FADD R18, R18, R17 ;  /* 0x0000001112127221 */ /* 0x000fe20000000000 */
[----:B--2---:R-:W-:-:S03]  /*07a0*/  FFMA R19, R19, R22, R19 ;  /* 0x0000001613137223 */ /* 0x004fc60000000013 */
[----:B------:R-:W-:Y:S01]  /*07b0*/  FADD R5, R5, R18 ;  /* 0x0000001205057221 */ /* 0x000fe20000000000 */
[----:B------:R-:W-:Y:S01]  /*07c0*/  FADD R22, R22, R19 ;  /* 0x0000001316167221 */ /* 0x000fe20000000000 */
[----:B-----5:R-:W-:-:S03]  /*07d0*/  FFMA R21, R21, R12, R21 ;  /* 0x0000000c15157223 */ /* 0x020fc60000000015 */
[----:B------:R-:W-:Y:S01]  /*07e0*/  FADD R5, R5, R22 ;  /* 0x0000001605057221 */ /* 0x000fe20000000000 */
[----:B------:R-:W-:-:S04]  /*07f0*/  FADD R12, R12, R21 ;  /* 0x000000150c0c7221 */ /* 0x000fc80000000000 */
[----:B------:R-:W-:-:S07]  /*0800*/  FADD R20, R5, R12 ;  /* 0x0000000c05147221 */ /* 0x000fce0000000000 */
.L_x_3:
[----:B------:R-:W-:Y:S05]  /*0810*/  BRA.U !UP1, `(.L_x_0) ;  /* 0x0000000109a47547 */ /* 0x000fea000b800000 */
[----:B------:R-:W-:Y:S02]  /*0820*/  UISETP.NE.AND UP0, UPT, UR6, 0x1, UPT ;  /* 0x000000010600788c */ /* 0x000fe4000bf05270 */
[----:B------:R-:W-:-:S04]  /*0830*/  ULOP3.LUT UR5, UR7, 0x1, URZ, 0xc0, !UPT ;  /* 0x0000000107057892 */ /* 0x000fc8000f8ec0ff */
[----:B------:R-:W-:-:S03]  /*0840*/  UISETP.NE.U32.AND UP1, UPT, UR5, 0x1, UPT ;  /* 0x000000010500788c */ /* 0x000fc6000bf25070 */
        /* <DEDUP_REMOVED lines=8> */
[----:B---3--:R-:W-:-:S05]  /*08d0*/  IMAD.WIDE R6, R9, 0x4, R6 ;  /* 0x0000000409067825 */ /* 0x008fca00078e0206 */
[----:B0-----:R-:W3:Y:S01]  /*08e0*/  LDG.E R11, desc[UR8][R6.64] ;  /* 0x00000008060b7981 */ /* 0x001ee2000c1e1900 */
[----:B----4-:R-:W-:Y:S01]  /*08f0*/  IMAD.WIDE.U32 R4, R5, 0x4, R2 ;  /* 0x0000000405047825 */ /* 0x010fe200078e0002 */
[----:B------:R-:W-:Y:S02]  /*0900*/  IADD3.X R3, PT, PT, RZ, RZ, RZ, P0, !PT ;  /* 0x000000ffff037210 */ /* 0x000fe400007fe4ff */
[----:B--2---:R-:W-:Y:S01]  /*0910*/  LEA R2, P0, R10, UR10, 0x2 ;  /* 0x0000000a0a027c11 */ /* 0x004fe2000f8010ff */
[----:B------:R-:W-:Y:S02]  /*0920*/  IMAD.WIDE R8, R8, 0x4, R6 ;  /* 0x0000000408087825 */ /* 0x000fe400078e0206 */
[----:B------:R-:W3:Y:S01]  /*0930*/  LDG.E R4, desc[UR8][R4.64] ;  /* 0x0000000804047981 */ /* 0x000ee2000c1e1900 */
[----:B------:R-:W-:-:S03]  /*0940*/  LEA.HI.X R3, R10, UR11, R3, 0x2, P0 ;  /* 0x0000000b0a037c11 */ /* 0x000fc600080f1403 */
[----:B------:R-:W2:Y:S04]  /*0950*/  LDG.E R9, desc[UR8][R8.64] ;  /* 0x0000000808097981 */ /* 0x000ea8000c1e1900 */
[----:B------:R-:W2:Y:S01]  /*0960*/  LDG.E R2, desc[UR8][R2.64+0x4] ;  /* 0x0000040802027981 */ /* 0x000ea2000c1e1900 */
[----:B------:R-:W-:Y:S01]  /*0970*/  UIADD3 UR4, UPT, UPT, UR4, 0x2, URZ ;  /* 0x0000000204047890 */ /* 0x000fe2000fffe0ff */
[----:B---3--:R-:W-:-:S04]  /*0980*/  FFMA R10, R4, R11, R4 ;  /* 0x0000000b040a7223 */ /* 0x008fc80000000004 */
[----:B------:R-:W-:Y:S01]  /*0990*/  FADD R11, R11, R10 ;  /* 0x0000000a0b0b7221 */ /* 0x000fe20000000000 */
[----:B--2---:R-:W-:-:S03]  /*09a0*/  FFMA R10, R2, R9, R2 ;  /* 0x00000009020a7223 */ /* 0x004fc60000000002 */
[----:B------:R-:W-:Y:S01]  /*09b0*/  FADD R11, R20, R11 ;  /* 0x0000000b140b7221 */ /* 0x000fe20000000000 */
[----:B------:R-:W-:-:S04]  /*09c0*/  FADD R10, R9, R10 ;  /* 0x0000000a090a7221 */ /* 0x000fc80000000000 */
[----:B------:R-:W-:-:S07]  /*09d0*/  FADD R20, R11, R10 ;  /* 0x0000000a0b147221 */ /* 0x000fce0000000000 */
.L_x_4:
[----:B------:R-:W-:Y:S05]  /*09e0*/  BRA.U UP1, `(.L_x_0) ;  /* 0x0000000101307547 */ /* 0x000fea000b800000 */
[----:B------:R-:W1:Y:S01]  /*09f0*/  LDC R6, c[0x0][0x3a0] ;  /* 0x0000e800ff067b82 */ /* 0x000e620000000800 */
[----:B------:R-:W-:-:S07]  /*0a00*/  IADD3 R7, PT, PT, R14, UR4, RZ ;  /* 0x000000040e077c10 */ /* 0x000fce000fffe0ff */
[----:B------:R-:W2:Y:S08]  /*0a10*/  LDC.64 R2, c[0x0][0x380] ;  /* 0x0000e000ff027b82 */ /* 0x000eb00000000a00 */
[----:B------:R-:W3:Y:S01]  /*0a20*/  LDC.64 R4, c[0x0][0x388] ;  /* 0x0000e200ff047b82 */ /* 0x000ee20000000a00 */
[----:B-1----:R-:W-:Y:S02]  /*0a30*/  IMAD R9, R6, UR4, R15 ;  /* 0x0000000406097c24 */ /* 0x002fe4000f8e020f */
[----:B--2---:R-:W-:-:S06]  /*0a40*/  IMAD.WIDE.U32 R2, R7, 0x4, R2 ;  /* 0x0000000407027825 */ /* 0x004fcc00078e0002 */
[----:B0-----:R-:W2:Y:S01]  /*0a50*/  LDG.E R2, desc[UR8][R2.64] ;  /* 0x0000000802027981 */ /* 0x001ea2000c1e1900 */
[----:B---3--:R-:W-:-:S06]  /*0a60*/  IMAD.WIDE R4, R9, 0x4, R4 ;  /* 0x0000000409047825 */ /* 0x008fcc00078e0204 */
[----:B------:R-:W2:Y:S02]  /*0a70*/  LDG.E R5, desc[UR8][R4.64] ;  /* 0x0000000804057981 */ /* 0x000ea4000c1e1900 */
[----:B--2---:R-:W-:-:S04]  /*0a80*/  FFMA R6, R2, R5, R2 ;  /* 0x0000000502067223 */ /* 0x004fc80000000002 */
[----:B------:R-:W-:-:S04]  /*0a90*/  FADD R7, R5, R6 ;  /* 0x0000000605077221 */ /* 0x000fc80000000000 */
[----:B------:R-:W-:-:S07]  /*0aa0*/  FADD R20, R20, R7 ;  /* 0x0000000714147221 */ /* 0x000fce0000000000 */
.L_x_0:
[----:B------:R-:W1:Y:S01]  /*0ab0*/  LDC.64 R2, c[0x0][0x390] ;  /* 0x0000e400ff027b82 */ /* 0x000e620000000a00 */
[----:B------:R-:W2:Y:S02]  /*0ac0*/  LDCU UR4, c[0x0][0x3a0] ;  /* 0x00007400ff0477ac */ /* 0x000ea40008000800 */
[----:B--2---:R-:W-:-:S04]  /*0ad0*/  IMAD R15, R0, UR4, R15 ;  /* 0x00000004000f7c24 */ /* 0x004fc8000f8e020f */
[----:B-1----:R-:W-:-:S05]  /*0ae0*/  IMAD.WIDE R2, R15, 0x4, R2 ;  /* 0x000000040f027825 */ /* 0x002fca00078e0202 */
[----:B0-----:R-:W-:Y:S01]  /*0af0*/  STG.E desc[UR8][R2.64], R20 ;  /* 0x0000001402007986 */ /* 0x001fe2000c101908 */
[----:B------:R-:W-:Y:S05]  /*0b00*/  EXIT ;  /* 0x000000000000794d */ /* 0x000fea0003800000 */
.L_x_5:
[----:B------:R-:W-:-:S00]  /*0b10*/  BRA `(.L_x_5) ;  /* 0xfffffffc00fc7947 */ /* 0x000fc0000383ffff */
[----:B------:R-:W-:-:S00]  /*0b20*/  NOP ;  /* 0x0000000000007918 */ /* 0x000fc00000000000 */
        /* <DEDUP_REMOVED lines=13> */
.L_x_29:


//--------------------- .text._Z7matmul2PKfS0_Pfiii --------------------------
	.section	.text._Z7matmul2PKfS0_Pfiii,"ax",@progbits
	.align	128
        .global         _Z7matmul2PKfS0_Pfiii
        .type           _Z7matmul2PKfS0_Pfiii,@function
        .size           _Z7matmul2PKfS0_Pfiii,(.L_x_30 - _Z7matmul2PKfS0_Pfiii)
        .other          _Z7matmul2PKfS0_Pfiii,@"STO_CUDA_ENTRY STV_DEFAULT"
_Z7matmul2PKfS0_Pfiii:
.text._Z7matmul2PKfS0_Pfiii:
        /* <DEDUP_REMOVED lines=32> */
.L_x_8:
[----:B------:R-:W1:Y:S01]  /*0200*/  LDC.64 R10, c[0x0][0x388] ;  /* 0x0000e200ff0a7b82 */ /* 0x000e620000000a00 */
[----:B0-----:R-:W2:Y:S04]  /*0210*/  LDG.E R16, desc[UR8][R2.64+-0x10] ;  /* 0xfffff00802107981 */ /* 0x001ea8000c1e1900 */
[----:B------:R-:W3:Y:S03]  /*0220*/  LDG.E R25, desc[UR8][R2.64+-0xc] ;  /* 0xfffff40802197981 */ /* 0x000ee6000c1e1900 */
[----:B------:R-:W0:Y:S01]  /*0230*/  LDC R21, c[0x0][0x3a0] ;  /* 0x0000e800ff157b82 */ /* 0x000e220000000800 */
[----:B------:R-:W4:Y:S04]  /*0240*/  LDG.E R23, desc[UR8][R2.64+-0x8] ;  /* 0xfffff80802177981 */ /* 0x000f28000c1e1900 */
[----:B------:R-:W5:Y:S04]  /*0250*/  LDG.E R27, desc[UR8][R2.64+-0x4] ;  /* 0xfffffc08021b7981 */ /* 0x000f68000c1e1900 */
[----:B------:R-:W5:Y:S04]  /*0260*/  LDG.E R29, desc[UR8][R2.64] ;  /* 0x00000008021d7981 */ /* 0x000f68000c1e1900 */
[----:B------:R-:W5:Y:S01]  /*0270*/  LDG.E R28, desc[UR8][R2.64+0x8] ;  /* 0x00000808021c7981 */ /* 0x000f62000c1e1900 */
[----:B-1----:R-:W-:-:S05]  /*0280*/  IMAD.WIDE R10, R17, 0x4, R10 ;  /* 0x00000004110a7825 */ /* 0x002fca00078e020a */
[----:B------:R-:W2:Y:S01]  /*0290*/  LDG.E R19, desc[UR8][R10.64] ;  /* 0x000000080a137981 */ /* 0x000ea2000c1e1900 */
[----:B0-----:R-:W-:-:S05]  /*02a0*/  IMAD.WIDE R12, R21, 0x4, R10 ;  /* 0x00000004150c7825 */ /* 0x001fca00078e020a */
[----:B------:R-:W3:Y:S01]  /*02b0*/  LDG.E R20, desc[UR8][R12.64] ;  /* 0x000000080c147981 */ /* 0x000ee2000c1e1900 */
[----:B------:R-:W-:-:S05]  /*02c0*/  IMAD.WIDE R8, R21, 0x4, R12 ;  /* 0x0000000415087825 */ /* 0x000fca00078e020c */
[----:B------:R0:W4:Y:S01]  /*02d0*/  LDG.E R18, desc[UR8][R8.64] ;  /* 0x0000000808127981 */ /* 0x000122000c1e1900 */
[----:B------:R-:W-:-:S04]  /*02e0*/  IMAD.WIDE R6, R21, 0x4, R8 ;  /* 0x0000000415067825 */ /* 0x000fc800078e0208 */
[C---:B------:R-:W-:Y:S02]  /*02f0*/  IMAD.WIDE R4, R21.reuse, 0x4, R6 ;  /* 0x0000000415047825 */ /* 0x040fe400078e0206 */
[----:B------:R-:W5:Y:S02]  /*0300*/  LDG.E R6, desc[UR8][R6.64] ;  /* 0x0000000806067981 */ /* 0x000f64000c1e1900 */
[C---:B0-----:R-:W-:Y:S02]  /*0310*/  IMAD.WIDE R8, R21.reuse, 0x4, R4 ;  /* 0x0000000415087825 */ /* 0x041fe400078e0204 */
[----:B------:R-:W5:Y:S02]  /*0320*/  LDG.E R4, desc[UR8][R4.64] ;  /* 0x0000000804047981 */ /* 0x000f64000c1e1900 */
[C---:B------:R-:W-:Y:S02]  /*0330*/  IMAD.WIDE R10, R21.reuse, 0x4, R8 ;  /* 0x00000004150a7825 */ /* 0x040fe400078e0208 */
[----:B------:R-:W5:Y:S04]  /*0340*/  LDG.E R24, desc[UR8][R8.64] ;  /* 0x0000000808187981 */ /* 0x000f68000c1e1900 */
[----:B------:R-:W5:Y:S01]  /*0350*/  LDG.E R26, desc[UR8][R10.64] ;  /* 0x000000080a1a7981 */ /* 0x000f62000c1e1900 */
[----:B------:R-:W-:-:S03]  /*0360*/  IMAD.WIDE R12, R21, 0x4, R10 ;  /* 0x00000004150c7825 */ /* 0x000fc600078e020a */
        /* <DEDUP_REMOVED lines=10> */
[----:B---3--:R-:W-:-:S04]  /*0410*/  FFMA R20, R25, R20, R20 ;  /* 0x0000001419147223 */ /* 0x008fc80000000014 */
[----:B------:R-:W-:Y:S01]  /*0420*/  FADD R19, R19, R20 ;  /* 0x0000001413137221 */ /* 0x000fe20000000000 */
[----:B----4-:R-:W-:-:S04]  /*0430*/  FFMA R18, R23, R18, R18 ;  /* 0x0000001217127223 */ /* 0x010fc80000000012 */
[----:B------:R-:W-:Y:S01]  /*0440*/  FADD R18, R19, R18 ;  /* 0x0000001213127221 */ /* 0x000fe20000000000 */
[----:B-----5:R-:W-:-:S04]  /*0450*/  FFMA R27, R27, R6, R6 ;  /* 0x000000061b1b7223 */ /* 0x020fc80000000006 */
[----:B------:R-:W-:Y:S01]  /*0460*/  FADD R18, R18, R27 ;  /* 0x0000001b12127221 */ /* 0x000fe20000000000 */
[----:B------:R-:W-:-:S04]  /*0470*/  FFMA R29, R29, R4, R4 ;  /* 0x000000041d1d7223 */ /* 0x000fc80000000004 */
[----:B------:R-:W-:Y:S01]  /*0480*/  FADD R18, R18, R29 ;  /* 0x0000001d12127221 */ /* 0x000fe20000000000 */
[----:B------:R-:W-:Y:S01]  /*0490*/  FFMA R28, R28, R26, R26 ;  /* 0x0000001a1c1c7223 */ /* 0x000fe2000000001a */
[----:B------:R-:W-:-:S04]  /*04a0*/  FFMA R5, R5, R24, R24 ;  /* 0x0000001805057223 */ /* 0x000fc80000000018 */
[----:B------:R-:W-:-:S04]  /*04b0*/  FADD R5, R18, R5 ;  /* 0x0000000512057221 */ /* 0x000fc80000000000 */
[----:B------:R-:W-:Y:S01]  /*04c0*/  FADD R5, R5, R28 ;  /* 0x0000001c05057221 */ /* 0x000fe20000000000 */
[----:B------:R-:W-:-:S04]  /*04d0*/  FFMA R12, R7, R12, R12 ;  /* 0x0000000c070c7223 */ /* 0x000fc8000000000c */
[----:B------:R-:W-:Y:S01]  /*04e0*/  FADD R22, R5, R12 ;  /* 0x0000000c05167221 */ /* 0x000fe20000000000 */
[----:B------:R-:W-:Y:S06]  /*04f0*/  BRA.U UP1, `(.L_x_8) ;  /* 0xfffffffd01407547 */ /* 0x000fec000b83ffff */
.L_x_7:
        /* <DEDUP_REMOVED lines=11> */
[----:B-1----:R-:W-:Y:S02]  /*05b0*/  IMAD R9, R13, UR4, R15 ;  /* 0x000000040d097c24 */ /* 0x002fe4000f8e020f */
[----:B---3--:R-:W-:Y:S01]  /*05c0*/  IMAD.WIDE.U32 R4, R3, 0x4, R4 ;  /* 0x0000000403047825 */ /* 0x008fe200078e0004 */
[----:B------:R-:W-:-:S02]  /*05d0*/  IADD3.X R3, PT, PT, RZ, RZ, RZ, P0, !PT ;  /* 0x000000ffff037210 */ /* 0x000fc400007fe4ff */
[----:B--2---:R-:W-:-:S03]  /*05e0*/  LEA R2, P0, R8, UR10, 0x2 ;  /* 0x0000000a08027c11 */ /* 0x004fc6000f8010ff */
[----:B0-----:R-:W2:Y:S01]  /*05f0*/  LDG.E R4, desc[UR8][R4.64] ;  /* 0x0000000804047981 */ /* 0x001ea2000c1e1900 */
[----:B------:R-:W-:Y:S01]  /*0600*/  LEA.HI.X R3, R8, UR11, R3, 0x2, P0 ;  /* 0x0000000b08037c11 */ /* 0x000fe200080f1403 */
[----:B----4-:R-:W-:-:S04]  /*0610*/  IMAD.WIDE R6, R9, 0x4, R6 ;  /* 0x0000000409067825 */ /* 0x010fc800078e0206 */
[----:B------:R-:W3:Y:S01]  /*0620*/  LDG.E R16, desc[UR8][R2.64+0x4] ;  /* 0x0000040802107981 */ /* 0x000ee2000c1e1900 */
[----:B------:R-:W-:-:S03]  /*0630*/  IMAD.WIDE R8, R13, 0x4, R6 ;  /* 0x000000040d087825 */ /* 0x000fc600078e0206 */
[----:B------:R-:W2:Y:S01]  /*0640*/  LDG.E R7, desc[UR8][R6.64] ;  /* 0x0000000806077981 */ /* 0x000ea2000c1e1900 */
[----:B------:R-:W-:-:S03]  /*0650*/  IMAD.WIDE R10, R13, 0x4, R8 ;  /* 0x000000040d0a7825 */ /* 0x000fc600078e0208 */
[----:B------:R-:W3:Y:S04]  /*0660*/  LDG.E R17, desc[UR8][R8.64] ;  /* 0x0000000808117981 */ /* 0x000ee8000c1e1900 */
[----:B------:R-:W4:Y:S01]  /*0670*/  LDG.E R18, desc[UR8][R2.64+0x8] ;  /* 0x0000080802127981 */ /* 0x000f22000c1e1900 */
[----:B------:R-:W-:-:S03]  /*0680*/  IMAD.WIDE R12, R13, 0x4, R10 ;  /* 0x000000040d0c7825 */ /* 0x000fc600078e020a */
[----:B------:R-:W4:Y:S04]  /*0690*/  LDG.E R19, desc[UR8][R10.64] ;  /* 0x000000080a137981 */ /* 0x000f28000c1e1900 */
[----:B------:R-:W5:Y:S04]  /*06a0*/  LDG.E R20, desc[UR8][R2.64+0xc] ;  /* 0x00000c0802147981 */ /* 0x000f68000c1e1900 */
[----:B------:R-:W5:Y:S01]  /*06b0*/  LDG.E R13, desc[UR8][R12.64] ;  /* 0x000000080c0d7981 */ /* 0x000f62000c1e1900 */
[----:B------:R-:W-:Y:S01]  /*06c0*/  UIADD3 UR4, UPT, UPT, UR4, 0x4, URZ ;  /* 0x0000000404047890 */ /* 0x000fe2000fffe0ff */
[----:B--2---:R-:W-:-:S04]  /*06d0*/  FFMA R5, R4, R7, R7 ;  /* 0x0000000704057223 */ /* 0x004fc80000000007 */
[----:B------:R-:W-:Y:S01]  /*06e0*/  FADD R5, R22, R5 ;  /* 0x0000000516057221 */ /* 0x000fe20000000000 */
[----:B---3--:R-:W-:-:S04]  /*06f0*/  FFMA R16, R16, R17, R17 ;  /* 0x0000001110107223 */ /* 0x008fc80000000011 */
[----:B------:R-:W-:Y:S01]  /*0700*/  FADD R5, R5, R16 ;  /* 0x0000001005057221 */ /* 0x000fe20000000000 */
[----:B----4-:R-:W-:-:S04]  /*0710*/  FFMA R18, R18, R19, R19 ;  /* 0x0000001312127223 */ /* 0x010fc80000000013 */
[----:B------:R-:W-:Y:S01]  /*0720*/  FADD R5, R5, R18 ;  /* 0x0000001205057221 */ /* 0x000fe20000000000 */
[----:B-----5:R-:W-:-:S04]  /*0730*/  FFMA R20, R20, R13, R13 ;  /* 0x0000000d14147223 */ /* 0x020fc8000000000d */
[----:B------:R-:W-:-:S07]  /*0740*/  FADD R22, R5, R20 ;  /* 0x0000001405167221 */ /* 0x000fce0000000000 */
.L_x_9:
        /* <DEDUP_REMOVED lines=25> */
[----:B--2---:R-:W-:-:S04]  /*08e0*/  FFMA R22, R2, R9, R9 ;  /* 0x0000000902167223 */ /* 0x004fc80000000009 */
[----:B------:R-:W-:-:S07]  /*08f0*/  FADD R22, R11, R22 ;  /* 0x000000160b167221 */ /* 0x000fce0000000000 */
.L_x_10:
        /* <DEDUP_REMOVED lines=11> */
[----:B------:R-:W-:-:S07]  /*09b0*/  FADD R22, R22, R7 ;  /* 0x0000000716167221 */ /* 0x000fce0000000000 */
.L_x_6:
[----:B------:R-:W1:Y:S01]  /*09c0*/  LDC.64 R2, c[0x0][0x390] ;  /* 0x0000e400ff027b82 */ /* 0x000e620000000a00 */
[----:B------:R-:W2:Y:S02]  /*09d0*/  LDCU UR4, c[0x0][0x3a0] ;  /* 0x00007400ff0477ac */ /* 0x000ea40008000800 */
[----:B--2---:R-:W-:-:S04]  /*09e0*/  IMAD R15, R0, UR4, R15 ;  /* 0x00000004000f7c24 */ /* 0x004fc8000f8e020f */
[----:B-1----:R-:W-:-:S05]  /*09f0*/  IMAD.WIDE R2, R15, 0x4, R2 ;  /* 0x000000040f027825 */ /* 0x002fca00078e0202 */
[----:B0-----:R-:W-:Y:S01]  /*0a00*/  STG.E desc[UR8][R2.64], R22 ;  /* 0x0000001602007986 */ /* 0x001fe2000c101908 */
[----:B------:R-:W-:Y:S05]  /*0a10*/  EXIT ;  /* 0x000000000000794d */ /* 0x000fea0003800000 */
.L_x_11:
        /* <DEDUP_REMOVED lines=14> */
.L_x_30:


//--------------------- .text._Z7matmul1PKfS0_Pfiii --------------------------
	.section	.text._Z7matmul1PKfS0_Pfiii,"ax",@progbits
	.align	128
        .global         _Z7matmul1PKfS0_Pfiii
        .type           _Z7matmul1PKfS0_Pfiii,@function
        .size           _Z7matmul1PKfS0_Pfiii,(.L_x_31 - _Z7matmul1PKfS0_Pfiii)
        .other          _Z7matmul1PKfS0_Pfiii,@"STO_CUDA_ENTRY STV_DEFAULT"
_Z7matmul1PKfS0_Pfiii:
.text._Z7matmul1PKfS0_Pfiii:
        /* <DEDUP_REMOVED lines=32> */
.L_x_14:
        /* <DEDUP_REMOVED lines=48> */
.L_x_13:
        /* <DEDUP_REMOVED lines=37> */
.L_x_15:
        /* <DEDUP_REMOVED lines=27> */
.L_x_16:
        /* <DEDUP_REMOVED lines=12> */
.L_x_12:
[----:B------:R-:W1:Y:S01]  /*09c0*/  LDC.64 R2, c[0x0][0x390] ;  /* 0x0000e400ff027b82 */ /* 0x000e620000000a00 */
[----:B------:R-:W2:Y:S02]  /*09d0*/  LDCU UR4, c[0x0][0x3a0] ;  /* 0x00007400ff0477ac */ /* 0x000ea40008000800 */
[----:B--2---:R-:W-:-:S04]  /*09e0*/  IMAD R15, R0, UR4, R15 ;  /* 0x00000004000f7c24 */ /* 0x004fc8000f8e020f */
[----:B-1----:R-:W-:-:S05]  /*09f0*/  IMAD.WIDE R2, R15, 0x4, R2 ;  /* 0x000000040f027825 */ /* 0x002fca00078e0202 */
[----:B0-----:R-:W-:Y:S01]  /*0a00*/  STG.E desc[UR8][R2.64], R22 ;  /* 0x0000001602007986 */ /* 0x001fe2000c101908 */
[----:B------:R-:W-:Y:S05]  /*0a10*/  EXIT ;  /* 0x000000000000794d */ /* 0x000fea0003800000 */
.L_x_17:
        /* <DEDUP_REMOVED lines=14> */
.L_x_31:


//--------------------- .text._Z7matmul0PKfS0_Pfiii --------------------------
	.section	.text._Z7matmul0PKfS0_Pfiii,"ax",@progbits
	.align	128
        .global         _Z7matmul0PKfS0_Pfiii
        .type           _Z7matmul0PKfS0_Pfiii,@function
        .size           _Z7matmul0PKfS0_Pfiii,(.L_x_32 - _Z7matmul0PKfS0_Pfiii)
        .other          _Z7matmul0PKfS0_Pfiii,@"STO_CUDA_ENTRY STV_DEFAULT"
_Z7matmul0PKfS0_Pfiii:
.text._Z7matmul0PKfS0_Pfiii:
        /* <DEDUP_REMOVED lines=28> */
[----:B------:R-:W-:-:S03]  /*01c0*/  UIADD3 UR6, UPT, UPT, -UR4, URZ, URZ ;  /* 0x000000ff04067290 */ /* 0x000fc6000fffe1ff */
[----:B------:R-:W2:Y:S08]  /*01d0*/  LDC R5, c[0x0][0x3a0] ;  /* 0x0000e800ff057b82 */ /* 0x000eb00000000800 */
[----:B------:R-:W3:Y:S01]  /*01e0*/  LDC.64 R12, c[0x0][0x388] ;  /* 0x0000e200ff0c7b82 */ /* 0x000ee20000000a00 */
[----:B-1----:R-:W-:-:S03]  /*01f0*/  IMAD.WIDE.U32 R6, R4, 0x4, R6 ;  /* 0x0000000404067825 */ /* 0x002fc600078e0006 */
[----:B------:R-:W-:-:S04]  /*0200*/  IADD3 R14, P0, PT, R6, 0x10, RZ ;  /* 0x00000010060e7810 */ /* 0x000fc80007f1e0ff */
[----:B------:R-:W-:-:S09]  /*0210*/  IADD3.X R15, PT, PT, RZ, R7, RZ, P0, !PT ;  /* 0x00000007ff0f7210 */ /* 0x000fd200007fe4ff */
.L_x_20:
[----:B---3--:R-:W-:Y:S01]  /*0220*/  IMAD.WIDE R8, R2, 0x4, R12 ;  /* 0x0000000402087825 */ /* 0x008fe200078e020c */
[----:B0-----:R-:W3:Y:S04]  /*0230*/  LDG.E R7, desc[UR8][R14.64+-0x10] ;  /* 0xfffff0080e077981 */ /* 0x001ee8000c1e1900 */
[----:B------:R2:W3:Y:S04]  /*0240*/  LDG.E R6, desc[UR8][R8.64] ;  /* 0x0000000808067981 */ /* 0x0004e8000c1e1900 */
[----:B----4-:R-:W4:Y:S04]  /*0250*/  LDG.E R22, desc[UR8][R14.64+-0xc] ;  /* 0xfffff4080e167981 */ /* 0x010f28000c1e1900 */
[----:B------:R-:W5:Y:S01]  /*0260*/  LDG.E R29, desc[UR8][R14.64+-0x8] ;  /* 0xfffff8080e1d7981 */ /* 0x000f62000c1e1900 */
[----:B--2---:R-:W-:-:S03]  /*0270*/  IMAD.WIDE R8, R5, 0x4, R8 ;  /* 0x0000000405087825 */ /* 0x004fc600078e0208 */
[----:B------:R-:W2:Y:S04]  /*0280*/  LDG.E R27, desc[UR8][R14.64+-0x4] ;  /* 0xfffffc080e1b7981 */ /* 0x000ea8000c1e1900 */
[----:B------:R-:W4:Y:S01]  /*0290*/  LDG.E R23, desc[UR8][R8.64] ;  /* 0x0000000808177981 */ /* 0x000f22000c1e1900 */
[----:B------:R-:W-:-:S03]  /*02a0*/  IMAD.WIDE R18, R5, 0x4, R8 ;  /* 0x0000000405127825 */ /* 0x000fc600078e0208 */
[----:B------:R-:W2:Y:S04]  /*02b0*/  LDG.E R11, desc[UR8][R14.64] ;  /* 0x000000080e0b7981 */ /* 0x000ea8000c1e1900 */
[----:B------:R0:W5:Y:S04]  /*02c0*/  LDG.E R28, desc[UR8][R18.64] ;  /* 0x00000008121c7981 */ /* 0x000168000c1e1900 */
[----:B------:R-:W2:Y:S01]  /*02d0*/  LDG.E R9, desc[UR8][R14.64+0x4] ;  /* 0x000004080e097981 */ /* 0x000ea2000c1e1900 */
[----:B0-----:R-:W-:-:S05]  /*02e0*/  IMAD.WIDE R18, R5, 0x4, R18 ;  /* 0x0000000405127825 */ /* 0x001fca00078e0212 */
[----:B------:R0:W2:Y:S01]  /*02f0*/  LDG.E R26, desc[UR8][R18.64] ;  /* 0x00000008121a7981 */ /* 0x0000a2000c1e1900 */
[----:B------:R-:W-:-:S05]  /*0300*/  IMAD.WIDE R20, R5, 0x4, R18 ;  /* 0x0000000405147825 */ /* 0x000fca00078e0212 */
[----:B-1----:R1:W2:Y:S01]  /*0310*/  LDG.E R10, desc[UR8][R20.64] ;  /* 0x00000008140a7981 */ /* 0x0022a2000c1e1900 */
[----:B------:R-:W-:-:S05]  /*0320*/  IMAD.WIDE R24, R5, 0x4, R20 ;  /* 0x0000000405187825 */ /* 0x000fca00078e0214 */
[----:B------:R4:W2:Y:S01]  /*0330*/  LDG.E R8, desc[UR8][R24.64] ;  /* 0x0000000818087981 */ /* 0x0008a2000c1e1900 */
[----:B------:R-:W-:Y:S01]  /*0340*/  F2F.F64.F32 R16, R16 ;  /* 0x0000001000107310 */ /* 0x000fe20000201800 */
[----:B------:R-:W-:Y:S01]  /*0350*/  UMOV UR10, 0xa0b5ed8d ;  /* 0xa0b5ed8d000a7882 */ /* 0x000fe20000000000 */
[----:B------:R-:W-:Y:S01]  /*0360*/  UMOV UR11, 0x3eb0c6f7 ;  /* 0x3eb0c6f7000b7882 */ /* 0x000fe20000000000 */
[----:B0-----:R-:W-:-:S04]  /*0370*/  IMAD.WIDE R18, R5, 0x4, R24 ;  /* 0x0000000405127825 */ /* 0x001fc800078e0218 */
[----:B-1----:R-:W-:-:S06]  /*0380*/  IMAD.WIDE R20, R5, 0x4, R18 ;  /* 0x0000000405147825 */ /* 0x002fcc00078e0212 */
[----:B------:R-:W2:Y:S01]  /*0390*/  LDG.E R20, desc[UR8][R20.64] ;  /* 0x0000000814147981 */ /* 0x000ea2000c1e1900 */
[----:B---3--:R-:W-:-:S06]  /*03a0*/  FMUL R6, R7, R6 ;  /* 0x0000000607067220 */ /* 0x008fcc0000400000 */
[----:B------:R-:W0:Y:S02]  /*03b0*/  F2F.F64.F32 R6, R6 ;  /* 0x0000000600067310 */ /* 0x000e240000201800 */
[----:B0-----:R-:W-:-:S08]  /*03c0*/  DADD R6, R6, UR10 ;  /* 0x0000000a06067e29 */ /* 0x001fd00008000000 */
[----:B------:R-:W-:Y:S02]  /*03d0*/  DADD R16, R6, R16 ;  /* 0x0000000006107229 */ /* 0x000fe40000000010 */
[----:B------:R-:W3:Y:S04]  /*03e0*/  LDG.E R7, desc[UR8][R14.64+0x8] ;  /* 0x000008080e077981 */ /* 0x000ee8000c1e1900 */
[----:B------:R5:W3:Y:S04]  /*03f0*/  LDG.E R6, desc[UR8][R18.64] ;  /* 0x0000000812067981 */ /* 0x000ae8000c1e1900 */
[----:B------:R-:W3:Y:S01]  /*0400*/  LDG.E R19, desc[UR8][R14.64+0xc] ;  /* 0x00000c080e137981 */ /* 0x000ee2000c1e1900 */
[----:B------:R4:W0:Y:S02]  /*0410*/  F2F.F32.F64 R17, R16 ;  /* 0x0000001000117310 */ /* 0x0008240000301000 */
[----:B----4-:R-:W-:-:S06]  /*0420*/  FMUL R16, R22, R23 ;  /* 0x0000001716107220 */ /* 0x010fcc0000400000 */
[----:B------:R-:W1:Y:S08]  /*0430*/  F2F.F64.F32 R24, R16 ;  /* 0x0000001000187310 */ /* 0x000e700000201800 */
[----:B0-----:R-:W0:Y:S01]  /*0440*/  F2F.F64.F32 R22, R17 ;  /* 0x0000001100167310 */ /* 0x001e220000201800 */
[----:B-1----:R-:W-:-:S08]  /*0450*/  DADD R24, R24, UR10 ;  /* 0x0000000a18187e29 */ /* 0x002fd00008000000 */
[----:B0-----:R-:W-:Y:S01]  /*0460*/  DADD R22, R24, R22 ;  /* 0x0000000018167229 */ /* 0x001fe20000000016 */
[----:B-----5:R-:W-:-:S09]  /*0470*/  FMUL R18, R29, R28 ;  /* 0x0000001c1d127220 */ /* 0x020fd20000400000 */
[----:B------:R-:W0:Y:S08]  /*0480*/  F2F.F32.F64 R22, R22 ;  /* 0x0000001600167310 */ /* 0x000e300000301000 */
[----:B------:R-:W1:Y:S08]  /*0490*/  F2F.F64.F32 R28, R18 ;  /* 0x00000012001c7310 */ /* 0x000e700000201800 */
[----:B0-----:R-:W0:Y:S01]  /*04a0*/  F2F.F64.F32 R24, R22 ;  /* 0x0000001600187310 */ /* 0x001e220000201800 */
[----:B-1----:R-:W-:-:S08]  /*04b0*/  DADD R28, R28, UR10 ;  /* 0x0000000a1c1c7e29 */ /* 0x002fd00008000000 */
[----:B0-----:R-:W-:Y:S01]  /*04c0*/  DADD R24, R28, R24 ;  /* 0x000000001c187229 */ /* 0x001fe20000000018 */
[----:B--2---:R-:W-:-:S09]  /*04d0*/  FMUL R21, R27, R26 ;  /* 0x0000001a1b157220 */ /* 0x004fd20000400000 */
[----:B------:R-:W0:Y:S08]  /*04e0*/  F2F.F32.F64 R24, R24 ;  /* 0x0000001800187310 */ /* 0x000e300000301000 */
[----:B------:R-:W1:Y:S08]  /*04f0*/  F2F.F64.F32 R26, R21 ;  /* 0x00000015001a7310 */ /* 0x000e700000201800 */
[----:B0-----:R-:W0:Y:S01]  /*0500*/  F2F.F64.F32 R16, R24 ;  /* 0x0000001800107310 */ /* 0x001e220000201800 */
[----:B-1----:R-:W-:-:S08]  /*0510*/  DADD R26, R26, UR10 ;  /* 0x0000000a1a1a7e29 */ /* 0x002fd00008000000 */
[----:B0-----:R-:W-:Y:S01]  /*0520*/  DADD R16, R26, R16 ;  /* 0x000000001a107229 */ /* 0x001fe20000000010 */
[----:B------:R-:W-:-:S09]  /*0530*/  FMUL R18, R11, R10 ;  /* 0x0000000a0b127220 */ /* 0x000fd20000400000 */
        /* <DEDUP_REMOVED lines=10> */
[----:B0-----:R-:W-:-:S10]  /*05e0*/  DADD R8, R8, R22 ;  /* 0x0000000008087229 */ /* 0x001fd40000000016 */
[----:B------:R-:W0:Y:S08]  /*05f0*/  F2F.F32.F64 R8, R8 ;  /* 0x0000000800087310 */ /* 0x000e300000301000 */
[----:B0-----:R-:W-:Y:S01]  /*0600*/  F2F.F64.F32 R16, R8 ;  /* 0x0000000800107310 */ /* 0x001fe20000201800 */
[----:B---3--:R-:W-:-:S07]  /*0610*/  FMUL R18, R7, R6 ;  /* 0x0000000607127220 */ /* 0x008fce0000400000 */
[----:B------:R-:W0:Y:S02]  /*0620*/  F2F.F64.F32 R6, R18 ;  /* 0x0000001200067310 */ /* 0x000e240000201800 */
[----:B0-----:R-:W-:-:S08]  /*0630*/  DADD R6, R6, UR10 ;  /* 0x0000000a06067e29 */ /* 0x001fd00008000000 */
[----:B------:R-:W-:Y:S01]  /*0640*/  DADD R6, R6, R16 ;  /* 0x0000000006067229 */ /* 0x000fe20000000010 */
[----:B------:R-:W-:-:S09]  /*0650*/  FMUL R19, R19, R20 ;  /* 0x0000001413137220 */ /* 0x000fd20000400000 */
[----:B------:R-:W0:Y:S08]  /*0660*/  F2F.F32.F64 R6, R6 ;  /* 0x0000000600067310 */ /* 0x000e300000301000 */
[----:B------:R-:W1:Y:S08]  /*0670*/  F2F.F64.F32 R10, R19 ;  /* 0x00000013000a7310 */ /* 0x000e700000201800 */
[----:B0-----:R-:W0:Y:S01]  /*0680*/  F2F.F64.F32 R16, R6 ;  /* 0x0000000600107310 */ /* 0x001e220000201800 */
[----:B-1----:R-:W-:Y:S01]  /*0690*/  DADD R10, R10, UR10 ;  /* 0x0000000a0a0a7e29 */ /* 0x002fe20008000000 */
[----:B------:R-:W-:-:S07]  /*06a0*/  UIADD3 UR6, UPT, UPT, UR6, 0x8, URZ ;  /* 0x0000000806067890 */ /* 0x000fce000fffe0ff */
[----:B0-----:R-:W-:Y:S01]  /*06b0*/  DADD R16, R10, R16 ;  /* 0x000000000a107229 */ /* 0x001fe20000000010 */
[----:B------:R-:W-:Y:S01]  /*06c0*/  UISETP.NE.AND UP1, UPT, UR6, URZ, UPT ;  /* 0x000000ff0600728c */ /* 0x000fe2000bf25270 */
[----:B------:R-:W-:-:S08]  /*06d0*/  IADD3 R14, P0, PT, R14, 0x20, RZ ;  /* 0x000000200e0e7810 */ /* 0x000fd00007f1e0ff */
[----:B------:R1:W4:Y:S01]  /*06e0*/  F2F.F32.F64 R16, R16 ;  /* 0x0000001000107310 */ /* 0x0003220000301000 */
[----:B------:R-:W-:Y:S02]  /*06f0*/  IADD3.X R15, PT, PT, RZ, R15, RZ, P0, !PT ;  /* 0x0000000fff0f7210 */ /* 0x000fe400007fe4ff */
[----:B------:R-:W-:Y:S01]  /*0700*/  LEA R2, R5, R2, 0x3 ;  /* 0x0000000205027211 */ /* 0x000fe200078e18ff */
[----:B------:R-:W-:Y:S06]  /*0710*/  BRA.U UP1, `(.L_x_20) ;  /* 0xfffffff901c07547 */ /* 0x000fec000b83ffff */
.L_x_19:
[----:B------:R-:W-:Y:S05]  /*0720*/  BRA.U !UP0, `(.L_x_18) ;  /* 0x0000000508b47547 */ /* 0x000fea000b800000 */
[----:B------:R-:W-:Y:S02]  /*0730*/  UISETP.GE.U32.AND UP0, UPT, UR5, 0x4, UPT ;  /* 0x000000040500788c */ /* 0x000fe4000bf06070 */
[----:B------:R-:W-:-:S04]  /*0740*/  ULOP3.LUT UR6, UR7, 0x3, URZ, 0xc0, !UPT ;  /* 0x0000000307067892 */ /* 0x000fc8000f8ec0ff */
[----:B------:R-:W-:-:S03]  /*0750*/  UISETP.NE.AND UP1, UPT, UR6, URZ, UPT ;  /* 0x000000ff0600728c */ /* 0x000fc6000bf25270 */
[----:B------:R-:W-:Y:S08]  /*0760*/  BRA.U !UP0, `(.L_x_21) ;  /* 0x0000000108c87547 */ /* 0x000ff0000b800000 */
[----:B------:R-:W2:Y:S01]  /*0770*/  LDC R21, c[0x0][0x3a0] ;  /* 0x0000e800ff157b82 */ /* 0x000ea20000000800 */
[----:B------:R-:W-:Y:S01]  /*0780*/  IADD3 R5, PT, PT, R4, UR4, RZ ;  /* 0x0000000404057c10 */ /* 0x000fe2000fffe0ff */
[----:B------:R-:W3:Y:S06]  /*0790*/  LDCU.64 UR10, c[0x0][0x380] ;  /* 0x00007000ff0a77ac */ /* 0x000eec0008000a00 */
[----:B------:R-:W5:Y:S08]  /*07a0*/  LDC.64 R6, c[0x0][0x380] ;  /* 0x0000e000ff067b82 */ /* 0x000f700000000a00 */
[----:B------:R-:W4:Y:S01]  /*07b0*/  LDC.64 R12, c[0x0][0x388] ;  /* 0x0000e200ff0c7b82 */ /* 0x000f220000000a00 */
[----:B--2---:R-:W-:-:S02]  /*07c0*/  IMAD R9, R21, UR4, R3 ;  /* 0x0000000415097c24 */ /* 0x004fc4000f8e0203 */
[----:B-----5:R-:W-:-:S05]  /*07d0*/  IMAD.WIDE.U32 R6, R5, 0x4, R6 ;  /* 0x0000000405067825 */ /* 0x020fca00078e0006 */
[----:B01----:R-:W2:Y:S01]  /*07e0*/  LDG.E R17, desc[UR8][R6.64] ;  /* 0x0000000806117981 */ /* 0x003ea2000c1e1900 */
[----:B----4-:R-:W-:-:S05]  /*07f0*/  IMAD.WIDE R12, R9, 0x4, R12 ;  /* 0x00000004090c7825 */ /* 0x010fca00078e020c */
[----:B------:R-:W2:Y:S01]  /*0800*/  LDG.E R22, desc[UR8][R12.64] ;  /* 0x000000080c167981 */ /* 0x000ea2000c1e1900 */
[----:B------:R-:W-:-:S04]  /*0810*/  IADD3 R2, P0, PT, R4, UR4, RZ ;  /* 0x0000000404027c10 */ /* 0x000fc8000ff1e0ff */
[----:B------:R-:W-:Y:S02]  /*0820*/  IADD3.X R5, PT, PT, RZ, RZ, RZ, P0, !PT ;  /* 0x000000ffff057210 */ /* 0x000fe400007fe4ff */
[----:B---3--:R-:W-:Y:S01]  /*0830*/  LEA R8, P0, R2, UR10, 0x2 ;  /* 0x0000000a02087c11 */ /* 0x008fe2000f8010ff */
[----:B------:R-:W-:-:S03]  /*0840*/  IMAD.WIDE R14, R21, 0x4, R12 ;  /* 0x00000004150e7825 */ /* 0x000fc600078e020c */
[----:B------:R-:W-:Y:S02]  /*0850*/  LEA.HI.X R9, R2, UR11, R5, 0x2, P0 ;  /* 0x0000000b02097c11 */ /* 0x000fe400080f1405 */
[----:B------:R-:W3:Y:S04]  /*0860*/  LDG.E R11, desc[UR8][R14.64] ;  /* 0x000000080e0b7981 */ /* 0x000ee8000c1e1900 */
[----:B------:R-:W3:Y:S01]  /*0870*/  LDG.E R10, desc[UR8][R8.64+0x4] ;  /* 0x00000408080a7981 */ /* 0x000ee2000c1e1900 */
[----:B------:R-:W-:-:S03]  /*0880*/  IMAD.WIDE R18, R21, 0x4, R14 ;  /* 0x0000000415127825 */ /* 0x000fc600078e020e */
[----:B------:R-:W4:Y:S04]  /*0890*/  LDG.E R2, desc[UR8][R8.64+0x8] ;  /* 0x0000080808027981 */ /* 0x000f28000c1e1900 */
[----:B------:R-:W4:Y:S01]  /*08a0*/  LDG.E R5, desc[UR8][R18.64] ;  /* 0x0000000812057981 */ /* 0x000f22000c1e1900 */
[----:B------:R-:W-:-:S03]  /*08b0*/  IMAD.WIDE R20, R21, 0x4, R18 ;  /* 0x0000000415147825 */ /* 0x000fc600078e0212 */
[----:B------:R0:W5:Y:S04]  /*08c0*/  LDG.E R7, desc[UR8][R8.64+0xc] ;  /* 0x00000c0808077981 */ /* 0x000168000c1e1900 */
[----:B------:R-:W5:Y:S01]  /*08d0*/  LDG.E R6, desc[UR8][R20.64] ;  /* 0x0000000814067981 */ /* 0x000f62000c1e1900 */
[----:B------:R-:W-:Y:S01]  /*08e0*/  UMOV UR10, 0xa0b5ed8d ;  /* 0xa0b5ed8d000a7882 */ /* 0x000fe20000000000 */
[----:B------:R-:W-:Y:S01]  /*08f0*/  UMOV UR11, 0x3eb0c6f7 ;  /* 0x3eb0c6f7000b7882 */ /* 0x000fe20000000000 */
[----:B------:R-:W-:Y:S01]  /*0900*/  UIADD3 UR4, UPT, UPT, UR4, 0x4, URZ ;  /* 0x0000000404047890 */ /* 0x000fe2000fffe0ff */
[----:B--2---:R-:W-:-:S04]  /*0910*/  FMUL R22, R17, R22 ;  /* 0x0000001611167220 */ /* 0x004fc80000400000 */
[----:B------:R-:W1:Y:S08]  /*0920*/  F2F.F64.F32 R12, R22 ;  /* 0x00000016000c7310 */ /* 0x000e700000201800 */
[----:B------:R-:W2:Y:S01]  /*0930*/  F2F.F64.F32 R16, R16 ;  /* 0x0000001000107310 */ /* 0x000ea20000201800 */
[----:B-1----:R-:W-:-:S08]  /*0940*/  DADD R12, R12, UR10 ;  /* 0x0000000a0c0c7e29 */ /* 0x002fd00008000000 */
[----:B--2---:R-:W-:Y:S01]  /*0950*/  DADD R12, R12, R16 ;  /* 0x000000000c0c7229 */ /* 0x004fe20000000010 */
[----:B---3--:R-:W-:-:S09]  /*0960*/  FMUL R17, R10, R11 ;  /* 0x0000000b0a117220 */ /* 0x008fd20000400000 */
[----:B------:R-:W0:Y:S08]  /*0970*/  F2F.F32.F64 R12, R12 ;  /* 0x0000000c000c7310 */ /* 0x000e300000301000 */
[----:B------:R-:W1:Y:S08]  /*0980*/  F2F.F64.F32 R10, R17 ;  /* 0x00000011000a7310 */ /* 0x000e700000201800 */
[----:B0-----:R-:W0:Y:S01]  /*0990*/  F2F.F64.F32 R8, R12 ;  /* 0x0000000c00087310 */ /* 0x001e220000201800 */
[----:B-1----:R-:W-:-:S08]  /*09a0*/  DADD R10, R10, UR10 ;  /* 0x0000000a0a0a7e29 */ /* 0x002fd00008000000 */
[----:B0-----:R-:W-:Y:S01]  /*09b0*/  DADD R8, R10, R8 ;  /* 0x000000000a087229 */ /* 0x001fe20000000008 */
[----:B----4-:R-:W-:-:S09]  /*09c0*/  FMUL R2, R2, R5 ;  /* 0x0000000502027220 */ /* 0x010fd20000400000 */
[----:B------:R-:W0:Y:S08]  /*09d0*/  F2F.F32.F64 R8, R8 ;  /* 0x0000000800087310 */ /* 0x000e300000301000 */
        /* <DEDUP_REMOVED lines=9> */
[----:B0-----:R-:W-:-:S06]  /*0a70*/  DADD R6, R6, R12 ;  /* 0x0000000006067229 */ /* 0x001fcc000000000c */
[----:B------:R2:W3:Y:S05]  /*0a80*/  F2F.F32.F64 R16, R6 ;  /* 0x0000000600107310 */ /* 0x0004ea0000301000 */
.L_x_21:
[----:B------:R-:W-:Y:S05]  /*0a90*/  BRA.U !UP1, `(.L_x_18) ;  /* 0x0000000109d87547 */ /* 0x000fea000b800000 */
[----:B------:R-:W-:Y:S02]  /*0aa0*/  UISETP.NE.AND UP0, UPT, UR6, 0x1, UPT ;  /* 0x000000010600788c */ /* 0x000fe4000bf05270 */
[----:B------:R-:W-:-:S04]  /*0ab0*/  ULOP3.LUT UR5, UR7, 0x1, URZ, 0xc0, !UPT ;  /* 0x0000000107057892 */ /* 0x000fc8000f8ec0ff */
[----:B------:R-:W-:-:S03]  /*0ac0*/  UISETP.NE.U32.AND UP1, UPT, UR5, 0x1, UPT ;  /* 0x000000010500788c */ /* 0x000fc6000bf25070 */
[----:B------:R-:W-:Y:S08]  /*0ad0*/  BRA.U !UP0, `(.L_x_22) ;  /* 0x0000000108807547 */ /* 0x000ff0000b800000 */
[----:B------:R-:W5:Y:S01]  /*0ae0*/  LDC R12, c[0x0][0x3a0] ;  /* 0x0000e800ff0c7b82 */ /* 0x000f620000000800 */
[----:B------:R-:W-:Y:S01]  /*0af0*/  IADD3 R5, PT, PT, R4, UR4, RZ ;  /* 0x0000000404057c10 */ /* 0x000fe2000fffe0ff */
[----:B------:R-:W1:Y:S06]  /*0b00*/  LDCU.64 UR10, c[0x0][0x380] ;  /* 0x00007000ff0a77ac */ /* 0x000e6c0008000a00 */
[----:B--2---:R-:W2:Y:S08]  /*0b10*/  LDC.64 R6, c[0x0][0x380] ;  /* 0x0000e000ff067b82 */ /* 0x004eb00000000a00 */
[----:B------:R-:W3:Y:S01]  /*0b20*/  LDC.64 R8, c[0x0][0x388] ;  /* 0x0000e200ff087b82 */ /* 0x000ee20000000a00 */
[----:B-----5:R-:W-:-:S02]  /*0b30*/  IMAD R11, R12, UR4, R3 ;  /* 0x000000040c0b7c24 */ /* 0x020fc4000f8e0203 */
[----:B--2---:R-:W-:-:S06]  /*0b40*/  IMAD.WIDE.U32 R6, R5, 0x4, R6 ;  /* 0x0000000405067825 */ /* 0x004fcc00078e0006 */
[----:B0-----:R-:W2:Y:S01]  /*0b50*/  LDG.E R6, desc[UR8][R6.64] ;  /* 0x0000000806067981 */ /* 0x001ea2000c1e1900 */
[----:B---3--:R-:W-:-:S05]  /*0b60*/  IMAD.WIDE R8, R11, 0x4, R8 ;  /* 0x000000040b087825 */ /* 0x008fca00078e0208 */
[----:B------:R-:W2:Y:S01]  /*0b70*/  LDG.E R5, desc[UR8][R8.64] ;  /* 0x0000000808057981 */ /* 0x000ea2000c1e1900 */
[----:B------:R-:W-:-:S04]  /*0b80*/  IADD3 R2, P0, PT, R4, UR4, RZ ;  /* 0x0000000404027c10 */ /* 0x000fc8000ff1e0ff */
[----:B------:R-:W-:Y:S02]  /*0b90*/  IADD3.X R11, PT, PT, RZ, RZ, RZ, P0, !PT ;  /* 0x000000ffff0b7210 */ /* 0x000fe400007fe4ff */
[----:B-1----:R-:W-:Y:S01]  /*0ba0*/  LEA R10, P0, R2, UR10, 0x2 ;  /* 0x0000000a020a7c11 */ /* 0x002fe2000f8010ff */
[----:B------:R-:W-:-:S03]  /*0bb0*/  IMAD.WIDE R12, R12, 0x4, R8 ;  /* 0x000000040c0c7825 */ /* 0x000fc600078e0208 */
[----:B------:R-:W-:-:S03]  /*0bc0*/  LEA.HI.X R11, R2, UR11, R11, 0x2, P0 ;  /* 0x0000000b020b7c11 */ /* 0x000fc600080f140b */
[----:B------:R-:W3:Y:S04]  /*0bd0*/  LDG.E R13, desc[UR8][R12.64] ;  /* 0x000000080c0d7981 */ /* 0x000ee8000c1e1900 */
[----:B------:R-:W3:Y:S01]  /*0be0*/  LDG.E R10, desc[UR8][R10.64+0x4] ;  /* 0x000004080a0a7981 */ /* 0x000ee2000c1e1900 */
[----:B----4-:R-:W-:Y:S01]  /*0bf0*/  F2F.F64.F32 R16, R16 ;  /* 0x0000001000107310 */ /* 0x010fe20000201800 */
[----:B------:R-:W-:Y:S01]  /*0c00*/  UMOV UR10, 0xa0b5ed8d ;  /* 0xa0b5ed8d000a7882 */ /* 0x000fe20000000000 */
[----:B------:R-:W-:Y:S01]  /*0c10*/  UMOV UR11, 0x3eb0c6f7 ;  /* 0x3eb0c6f7000b7882 */ /* 0x000fe20000000000 */
[----:B------:R-:W-:Y:S01]  /*0c20*/  UIADD3 UR4, UPT, UPT, UR4, 0x2, URZ ;  /* 0x0000000204047890 */ /* 0x000fe2000fffe0ff */
[----:B--2---:R-:W-:-:S04]  /*0c30*/  FMUL R5, R6, R5 ;  /* 0x0000000506057220 */ /* 0x004fc80000400000 */
[----:B------:R-:W0:Y:S02]  /*0c40*/  F2F.F64.F32 R6, R5 ;  /* 0x0000000500067310 */ /* 0x000e240000201800 */
[----:B0-----:R-:W-:-:S08]  /*0c50*/  DADD R6, R6, UR10 ;  /* 0x0000000a06067e29 */ /* 0x001fd00008000000 */
[----:B------:R-:W-:Y:S01]  /*0c60*/  DADD R6, R6, R16 ;  /* 0x0000000006067229 */ /* 0x000fe20000000010 */
[----:B---3--:R-:W-:-:S09]  /*0c70*/  FMUL R2, R10, R13 ;  /* 0x0000000d0a027220 */ /* 0x008fd20000400000 */
[----:B------:R-:W0:Y:S08]  /*0c80*/  F2F.F32.F64 R6, R6 ;  /* 0x0000000600067310 */ /* 0x000e300000301000 */
[----:B------:R-:W1:Y:S08]  /*0c90*/  F2F.F64.F32 R8, R2 ;  /* 0x0000000200087310 */ /* 0x000e700000201800 */
[----:B0-----:R-:W0:Y:S01]  /*0ca0*/  F2F.F64.F32 R10, R6 ;  /* 0x00000006000a7310 */ /* 0x001e220000201800 */
[----:B-1----:R-:W-:-:S08]  /*0cb0*/  DADD R8, R8, UR10 ;  /* 0x0000000a08087e29 */ /* 0x002fd00008000000 */
[----:B0-----:R-:W-:-:S06]  /*0cc0*/  DADD R8, R8, R10 ;  /* 0x0000000008087229 */ /* 0x001fcc000000000a */
[----:B------:R0:W1:Y:S05]  /*0cd0*/  F2F.F32.F64 R16, R8 ;  /* 0x0000000800107310 */ /* 0x00006a0000301000 */
.L_x_22:
[----:B------:R-:W-:Y:S05]  /*0ce0*/  BRA.U UP1, `(.L_x_18) ;  /* 0x0000000101447547 */ /* 0x000fea000b800000 */
[----:B------:R-:W5:Y:S01]  /*0cf0*/  LDC R2, c[0x0][0x3a0] ;  /* 0x0000e800ff027b82 */ /* 0x000f620000000800 */
[----:B------:R-:W-:-:S07]  /*0d00*/  IADD3 R5, PT, PT, R4, UR4, RZ ;  /* 0x0000000404057c10 */ /* 0x000fce000fffe0ff */
[----:B--2---:R-:W2:Y:S08]  /*0d10*/  LDC.64 R6, c[0x0][0x380] ;  /* 0x0000e000ff067b82 */ /* 0x004eb00000000a00 */
[----:B0-----:R-:W0:Y:S01]  /*0d20*/  LDC.64 R8, c[0x0][0x388] ;  /* 0x0000e200ff087b82 */ /* 0x001e220000000a00 */
[----:B-----5:R-:W-:Y:S02]  /*0d30*/  IMAD R11, R2, UR4, R3 ;  /* 0x00000004020b7c24 */ /* 0x020fe4000f8e0203 */
[----:B--2---:R-:W-:-:S06]  /*0d40*/  IMAD.WIDE.U32 R4, R5, 0x4, R6 ;  /* 0x0000000405047825 */ /* 0x004fcc00078e0006 */
[----:B------:R-:W2:Y:S01]  /*0d50*/  LDG.E R4, desc[UR8][R4.64] ;  /* 0x0000000804047981 */ /* 0x000ea2000c1e1900 */
[----:B0-----:R-:W-:-:S06]  /*0d60*/  IMAD.WIDE R6, R11, 0x4, R8 ;  /* 0x000000040b067825 */ /* 0x001fcc00078e0208 */
[----:B------:R-:W2:Y:S01]  /*0d70*/  LDG.E R7, desc[UR8][R6.64] ;  /* 0x0000000806077981 */ /* 0x000ea2000c1e1900 */
[----:B-1-34-:R-:W-:Y:S01]  /*0d80*/  F2F.F64.F32 R16, R16 ;  /* 0x0000001000107310 */ /* 0x01afe20000201800 */
[----:B------:R-:W-:Y:S01]  /*0d90*/  UMOV UR4, 0xa0b5ed8d ;  /* 0xa0b5ed8d00047882 */ /* 0x000fe20000000000 */
[----:B------:R-:W-:Y:S01]  /*0da0*/  UMOV UR5, 0x3eb0c6f7 ;  /* 0x3eb0c6f700057882 */ /* 0x000fe20000000000 */
[----:B--2---:R-:W-:-:S05]  /*0db0*/  FMUL R2, R4, R7 ;  /* 0x0000000704027220 */ /* 0x004fca0000400000 */
[----:B------:R-:W0:Y:S02]  /*0dc0*/  F2F.F64.F32 R8, R2 ;  /* 0x0000000200087310 */ /* 0x000e240000201800 */
[----:B0-----:R-:W-:-:S08]  /*0dd0*/  DADD R8, R8, UR4 ;  /* 0x0000000408087e29 */ /* 0x001fd00008000000 */
[----:B------:R-:W-:-:S06]  /*0de0*/  DADD R8, R16, R8 ;  /* 0x0000000010087229 */ /* 0x000fcc0000000008 */
[----:B------:R0:W1:Y:S05]  /*0df0*/  F2F.F32.F64 R16, R8 ;  /* 0x0000000800107310 */ /* 0x00006a0000301000 */
.L_x_18:
[----:B------:R-:W5:Y:S01]  /*0e00*/  LDC.64 R4, c[0x0][0x390] ;  /* 0x0000e400ff047b82 */ /* 0x000f620000000a00 */
[----:B------:R-:W2:Y:S02]  /*0e10*/  LDCU UR4, c[0x0][0x3a0] ;  /* 0x00007400ff0477ac */ /* 0x000ea40008000800 */
[----:B--2---:R-:W-:-:S04]  /*0e20*/  IMAD R3, R0, UR4, R3 ;  /* 0x0000000400037c24 */ /* 0x004fc8000f8e0203 */
[----:B-----5:R-:W-:-:S05]  /*0e30*/  IMAD.WIDE R2, R3, 0x4, R4 ;  /* 0x0000000403027825 */ /* 0x020fca00078e0204 */
[----:B01-34-:R-:W-:Y:S01]  /*0e40*/  STG.E desc[UR8][R2.64], R16 ;  /* 0x0000001002007986 */ /* 0x01bfe2000c101908 */
[----:B------:R-:W-:Y:S05]  /*0e50*/  EXIT ;  /* 0x000000000000794d */ /* 0x000fea0003800000 */
.L_x_23:
        /* <DEDUP_REMOVED lines=10> */
.L_x_32:


//--------------------- .text._Z6matmulPKfS0_Pfiii --------------------------
	.section	.text._Z6matmulPKfS0_Pfiii,"ax",@progbits
	.align	128
        .global         _Z6matmulPKfS0_Pfiii
        .type           _Z6matmulPKfS0_Pfiii,@function
        .size           _Z6matmulPKfS0_Pfiii,(.L_x_33 - _Z6matmulPKfS0_Pfiii)
        .other          _Z6matmulPKfS0_Pfiii,@"STO_CUDA_ENTRY STV_DEFAULT"
_Z6matmulPKfS0_Pfiii:
.text._Z6matmulPKfS0_Pfiii:
[----:B------:R-:W-:Y:S01]  /*0000*/  LDC R1, c[0x0][0x37c] ;  /* 0x0000df00ff017b82 */ /* 0x000fe20000000800 */
[----:B------:R-:W0:Y:S07]  /*0010*/  S2R R0, SR_TID.Y ;  /* 0x0000000000007919 */ /* 0x000e2e0000002200 */
[----:B------:R-:W0:Y:S01]  /*0020*/  S2UR UR4, SR_CTAID.Y ;  /* 0x00000000000479c3 */ /* 0x000e220000002600 */
[----:B------:R-:W1:Y:S07]  /*0030*/  S2R R5, SR_TID.X ;  /* 0x0000000000057919 */ /* 0x000e6e0000002100 */
[----:B------:R-:W0:Y:S08]  /*0040*/  LDC R17, c[0x0][0x364] ;  /* 0x0000d900ff117b82 */ /* 0x000e300000000800 */
[----:B------:R-:W1:Y:S08]  /*0050*/  S2UR UR5, SR_CTAID.X ;  /* 0x00000000000579c3 */ /* 0x000e700000002500 */
[----:B------:R-:W1:Y:S08]  /*0060*/  LDC R4, c[0x0][0x360] ;  /* 0x0000d800ff047b82 */ /* 0x000e700000000800 */
[----:B------:R-:W2:Y:S01]  /*0070*/  LDC.64 R2, c[0x0][0x398] ;  /* 0x0000e600ff027b82 */ /* 0x000ea20000000a00 */
[----:B0-----:R-:W-:-:S02]  /*0080*/  IMAD R17, R17, UR4, R0 ;  /* 0x0000000411117c24 */ /* 0x001fc4000f8e0200 */
[----:B-1----:R-:W-:-:S03]  /*0090*/  IMAD R0, R4, UR5, R5 ;  /* 0x0000000504007c24 */ /* 0x002fc6000f8e0205 */
[----:B--2---:R-:W-:-:S04]  /*00a0*/  ISETP.GE.AND P0, PT, R17, R2, PT ;  /* 0x000000021100720c */ /* 0x004fc80003f06270 */
[----:B------:R-:W-:-:S13]  /*00b0*/  ISETP.GE.OR P0, PT, R0, R3, P0 ;  /* 0x000000030000720c */ /* 0x000fda0000706670 */
[----:B------:R-:W-:Y:S05]  /*00c0*/  @P0 EXIT ;  /* 0x000000000000094d */ /* 0x000fea0003800000 */
[----:B------:R-:W-:Y:S01]  /*00d0*/  ISETP.GE.AND P0, PT, R3, 0x1, PT ;  /* 0x000000010300780c */ /* 0x000fe20003f06270 */
[----:B------:R-:W0:Y:S01]  /*00e0*/  LDCU.64 UR4, c[0x0][0x358] ;  /* 0x00006b00ff0477ac */ /* 0x000e220008000a00 */
[----:B------:R-:W-:-:S11]  /*00f0*/  HFMA2 R29, -RZ, RZ, 0, 0 ;  /* 0x00000000ff1d7431 */ /* 0x000fd600000001ff */
[----:B------:R-:W-:Y:S05]  /*0100*/  @!P0 BRA `(.L_x_24) ;  /* 0x0000000400f08947 */ /* 0x000fea0003800000 */
[----:B------:R-:W-:Y:S01]  /*0110*/  ISETP.GE.U32.AND P1, PT, R3, 0x8, PT ;  /* 0x000000080300780c */ /* 0x000fe20003f26070 */
[----:B------:R-:W-:Y:S01]  /*0120*/  IMAD R16, R17, R3, RZ ;  /* 0x0000000311107224 */ /* 0x000fe200078e02ff */
[----:B------:R-:W-:Y:S02]  /*0130*/  LOP3.LUT R24, R3, 0x7, RZ, 0xc0, !PT ;  /* 0x0000000703187812 */ /* 0x000fe400078ec0ff */
[----:B------:R-:W-:Y:S02]  /*0140*/  MOV R29, RZ ;  /* 0x000000ff001d7202 */ /* 0x000fe40000000f00 */
[----:B------:R-:W-:Y:S02]  /*0150*/  ISETP.NE.AND P0, PT, R24, RZ, PT ;  /* 0x000000ff1800720c */ /* 0x000fe40003f05270 */
[----:B------:R-:W-:-:S05]  /*0160*/  MOV R21, RZ ;  /* 0x000000ff00157202 */ /* 0x000fca0000000f00 */
[----:B------:R-:W-:Y:S06]  /*0170*/  @!P1 BRA `(.L_x_25) ;  /* 0x0000000000c89947 */ /* 0x000fec0003800000 */
[----:B------:R-:W1:Y:S01]  /*0180*/  LDC.64 R4, c[0x0][0x380] ;  /* 0x0000e000ff047b82 */ /* 0x000e620000000a00 */
[----:B------:R-:W-:Y:S02]  /*0190*/  LOP3.LUT R21, R3, 0x7ffffff8, RZ, 0xc0, !PT ;  /* 0x7ffffff803157812 */ /* 0x000fe400078ec0ff */
[----:B------:R-:W-:Y:S02]  /*01a0*/  MOV R29, RZ ;  /* 0x000000ff001d7202 */ /* 0x000fe40000000f00 */
[----:B------:R-:W-:Y:S02]  /*01b0*/  MOV R20, R0 ;  /* 0x0000000000147202 */ /* 0x000fe40000000f00 */
[----:B------:R-:W-:Y:S01]  /*01c0*/  IADD3 R2, PT, PT, -R21, RZ, RZ ;  /* 0x000000ff15027210 */ /* 0x000fe20007ffe1ff */
[----:B-1----:R-:W-:-:S03]  /*01d0*/  IMAD.WIDE.U32 R4, R16, 0x4, R4 ;  /* 0x0000000410047825 */ /* 0x002fc600078e0004 */
[----:B------:R-:W-:-:S04]  /*01e0*/  IADD3 R7, P1, PT, R4, 0x10, RZ ;  /* 0x0000001004077810 */ /* 0x000fc80007f3e0ff */
[----:B------:R-:W-:-:S09]  /*01f0*/  IADD3.X R6, PT, PT, RZ, R5, RZ, P1, !PT ;  /* 0x00000005ff067210 */ /* 0x000fd20000ffe4ff */
.L_x_26:
[----:B------:R-:W1:Y:S01]  /*0200*/  LDC.64 R18, c[0x0][0x388] ;  /* 0x0000e200ff127b82 */ /* 0x000e620000000a00 */
[----:B------:R-:W-:Y:S02]  /*0210*/  MOV R4, R7 ;  /* 0x0000000700047202 */ /* 0x000fe40000000f00 */
[----:B------:R-:W-:-:S05]  /*0220*/  MOV R5, R6 ;  /* 0x0000000600057202 */ /* 0x000fca0000000f00 */
[----:B0-----:R-:W2:Y:S01]  /*0230*/  LDG.E R14, desc[UR4][R4.64+-0x10] ;  /* 0xfffff004040e7981 */ /* 0x001ea2000c1e1900 */
[----:B------:R-:W0:Y:S03]  /*0240*/  LDC R23, c[0x0][0x3a0] ;  /* 0x0000e800ff177b82 */ /* 0x000e260000000800 */
[----:B------:R-:W3:Y:S04]  /*0250*/  LDG.E R22, desc[UR4][R4.64+-0xc] ;  /* 0xfffff40404167981 */ /* 0x000ee8000c1e1900 */
[----:B------:R-:W4:Y:S04]  /*0260*/  LDG.E R27, desc[UR4][R4.64+-0x8] ;  /* 0xfffff804041b7981 */ /* 0x000f28000c1e1900 */
[----:B------:R-:W5:Y:S01]  /*0270*/  LDG.E R26, desc[UR4][R4.64+-0x4] ;  /* 0xfffffc04041a7981 */ /* 0x000f62000c1e1900 */
[----:B-1----:R-:W-:-:S05]  /*0280*/  IMAD.WIDE R18, R20, 0x4, R18 ;  /* 0x0000000414127825 */ /* 0x002fca00078e0212 */
[----:B------:R0:W2:Y:S02]  /*0290*/  LDG.E R15, desc[UR4][R18.64] ;  /* 0x00000004120f7981 */ /* 0x0000a4000c1e1900 */
[----:B0-----:R-:W-:-:S05]  /*02a0*/  IMAD.WIDE R18, R23, 0x4, R18 ;  /* 0x0000000417127825 */ /* 0x001fca00078e0212 */
[----:B------:R0:W3:Y:S01]  /*02b0*/  LDG.E R25, desc[UR4][R18.64] ;  /* 0x0000000412197981 */ /* 0x0000e2000c1e1900 */
[----:B------:R-:W-:-:S04]  /*02c0*/  IMAD.WIDE R12, R23, 0x4, R18 ;  /* 0x00000004170c7825 */ /* 0x000fc800078e0212 */
[C---:B------:R-:W-:Y:S02]  /*02d0*/  IMAD.WIDE R10, R23.reuse, 0x4, R12 ;  /* 0x00000004170a7825 */ /* 0x040fe400078e020c */
[----:B------:R-:W4:Y:S02]  /*02e0*/  LDG.E R12, desc[UR4][R12.64] ;  /* 0x000000040c0c7981 */ /* 0x000f24000c1e1900 */
[C---:B------:R-:W-:Y:S02]  /*02f0*/  IMAD.WIDE R6, R23.reuse, 0x4, R10 ;  /* 0x0000000417067825 */ /* 0x040fe400078e020a */
[----:B------:R-:W5:Y:S02]  /*0300*/  LDG.E R11, desc[UR4][R10.64] ;  /* 0x000000040a0b7981 */ /* 0x000f64000c1e1900 */
[C---:B------:R-:W-:Y:S02]  /*0310*/  IMAD.WIDE R8, R23.reuse, 0x4, R6 ;  /* 0x0000000417087825 */ /* 0x040fe400078e0206 */
[----:B------:R-:W5:Y:S04]  /*0320*/  LDG.E R13, desc[UR4][R4.64+0x4] ;  /* 0x00000404040d7981 */ /* 0x000f68000c1e1900 */
[----:B------:R-:W5:Y:S04]  /*0330*/  LDG.E R6, desc[UR4][R6.64] ;  /* 0x0000000406067981 */ /* 0x000f68000c1e1900 */
[----:B------:R-:W5:Y:S04]  /*0340*/  LDG.E R10, desc[UR4][R4.64+0xc] ;  /* 0x00000c04040a7981 */ /* 0x000f68000c1e1900 */
[----:B------:R-:W5:Y:S01]  /*0350*/  LDG.E R7, desc[UR4][R4.64] ;  /* 0x0000000404077981 */ /* 0x000f62000c1e1900 */
[----:B--2---:R-:W-:Y:S01]  /*0360*/  FFMA R29, R14, R15, R29 ;  /* 0x0000000f0e1d7223 */ /* 0x004fe2000000001d */
[----:B------:R-:W-:-:S02]  /*0370*/  IMAD.WIDE R14, R23, 0x4, R8 ;  /* 0x00000004170e7825 */ /* 0x000fc400078e0208 */
[----:B------:R-:W2:Y:S02]  /*0380*/  LDG.E R8, desc[UR4][R8.64] ;  /* 0x0000000408087981 */ /* 0x000ea4000c1e1900 */
[----:B0-----:R-:W-:Y:S02]  /*0390*/  IMAD.WIDE R18, R23, 0x4, R14 ;  /* 0x0000000417127825 */ /* 0x001fe400078e020e */
[----:B------:R-:W2:Y:S04]  /*03a0*/  LDG.E R28, desc[UR4][R14.64] ;  /* 0x000000040e1c7981 */ /* 0x000ea8000c1e1900 */
[----:B------:R-:W2:Y:S04]  /*03b0*/  LDG.E R9, desc[UR4][R4.64+0x8] ;  /* 0x0000080404097981 */ /* 0x000ea8000c1e1900 */
[----:B------:R-:W2:Y:S01]  /*03c0*/  LDG.E R19, desc[UR4][R18.64] ;  /* 0x0000000412137981 */ /* 0x000ea2000c1e1900 */
[----:B---3--:R-:W-:Y:S01]  /*03d0*/  FFMA R22, R22, R25, R29 ;  /* 0x0000001916167223 */ /* 0x008fe2000000001d */
[----:B------:R-:W-:-:S03]  /*03e0*/  IADD3 R2, PT, PT, R2, 0x8, RZ ;  /* 0x0000000802027810 */ /* 0x000fc60007ffe0ff */
[----:B----4-:R-:W-:Y:S01]  /*03f0*/  FFMA R27, R27, R12, R22 ;  /* 0x0000000c1b1b7223 */ /* 0x010fe20000000016 */
[----:B------:R-:W-:-:S03]  /*0400*/  ISETP.NE.AND P1, PT, R2, RZ, PT ;  /* 0x000000ff0200720c */ /* 0x000fc60003f25270 */
[----:B-----5:R-:W-:Y:S01]  /*0410*/  FFMA R26, R26, R11, R27 ;  /* 0x0000000b1a1a7223 */ /* 0x020fe2000000001b */
[----:B------:R-:W-:-:S03]  /*0420*/  LEA R20, R23, R20, 0x3 ;  /* 0x0000001417147211 */ /* 0x000fc600078e18ff */
[----:B------:R-:W-:Y:S01]  /*0430*/  FFMA R6, R7, R6, R26 ;  /* 0x0000000607067223 */ /* 0x000fe2000000001a */
[----:B------:R-:W-:-:S03]  /*0440*/  IADD3 R7, P2, PT, R4, 0x20, RZ ;  /* 0x0000002004077810 */ /* 0x000fc60007f5e0ff */
[----:B--2---:R-:W-:-:S04]  /*0450*/  FFMA R6, R13, R8, R6 ;  /* 0x000000080d067223 */ /* 0x004fc80000000006 */
[----:B------:R-:W-:Y:S01]  /*0460*/  FFMA R9, R9, R28, R6 ;  /* 0x0000001c09097223 */ /* 0x000fe20000000006 */
[----:B------:R-:W-:-:S03]  /*0470*/  IADD3.X R6, PT, PT, RZ, R5, RZ, P2, !PT ;  /* 0x00000005ff067210 */ /* 0x000fc600017fe4ff */
[----:B------:R-:W-:Y:S01]  /*0480*/  FFMA R29, R10, R19, R9 ;  /* 0x000000130a1d7223 */ /* 0x000fe20000000009 */
[----:B------:R-:W-:Y:S06]  /*0490*/  @P1 BRA `(.L_x_26) ;  /* 0xfffffffc00581947 */ /* 0x000fec000383ffff */
.L_x_25:
[----:B------:R-:W-:Y:S05]  /*04a0*/  @!P0 BRA `(.L_x_24) ;  /* 0x0000000400088947 */ /* 0x000fea0003800000 */
[----:B------:R-:W-:Y:S02]  /*04b0*/  ISETP.GE.U32.AND P1, PT, R24, 0x4, PT ;  /* 0x000000041800780c */ /* 0x000fe40003f26070 */
[----:B------:R-:W-:-:S04]  /*04c0*/  LOP3.LUT R2, R3, 0x3, RZ, 0xc0, !PT ;  /* 0x0000000303027812 */ /* 0x000fc800078ec0ff */
[----:B------:R-:W-:-:S07]  /*04d0*/  ISETP.NE.AND P0, PT, R2, RZ, PT ;  /* 0x000000ff0200720c */ /* 0x000fce0003f05270 */
[----:B------:R-:W-:Y:S06]  /*04e0*/  @!P1 BRA `(.L_x_27) ;  /* 0x0000000000709947 */ /* 0x000fec0003800000 */
[----:B------:R-:W1:Y:S01]  /*04f0*/  LDC R13, c[0x0][0x3a0] ;  /* 0x0000e800ff0d7b82 */ /* 0x000e620000000800 */
[----:B------:R-:W2:Y:S01]  /*0500*/  LDCU.64 UR6, c[0x0][0x380] ;  /* 0x00007000ff0677ac */ /* 0x000ea20008000a00 */
[CC--:B------:R-:W-:Y:S02]  /*0510*/  IADD3 R5, PT, PT, R16.reuse, R21.reuse, RZ ;  /* 0x0000001510057210 */ /* 0x0c0fe40007ffe0ff */
[----:B------:R-:W-:-:S04]  /*0520*/  IADD3 R10, P1, PT, R16, R21, RZ ;  /* 0x00000015100a7210 */ /* 0x000fc80007f3e0ff */
[----:B------:R-:W3:Y:S08]  /*0530*/  LDC.64 R6, c[0x0][0x388] ;  /* 0x0000e200ff067b82 */ /* 0x000ef00000000a00 */
[----:B------:R-:W4:Y:S01]  /*0540*/  LDC.64 R14, c[0x0][0x380] ;  /* 0x0000e000ff0e7b82 */ /* 0x000f220000000a00 */
[----:B-1----:R-:W-:-:S04]  /*0550*/  IMAD R9, R21, R13, R0 ;  /* 0x0000000d15097224 */ /* 0x002fc800078e0200 */
[----:B---3--:R-:W-:-:S04]  /*0560*/  IMAD.WIDE R6, R9, 0x4, R6 ;  /* 0x0000000409067825 */ /* 0x008fc800078e0206 */
[----:B------:R-:W-:Y:S02]  /*0570*/  IMAD.WIDE R8, R13, 0x4, R6 ;  /* 0x000000040d087825 */ /* 0x000fe400078e0206 */
[----:B0-----:R-:W3:Y:S02]  /*0580*/  LDG.E R6, desc[UR4][R6.64] ;  /* 0x0000000406067981 */ /* 0x001ee4000c1e1900 */
[----:B----4-:R-:W-:Y:S01]  /*0590*/  IMAD.WIDE.U32 R14, R5, 0x4, R14 ;  /* 0x00000004050e7825 */ /* 0x010fe200078e000e */
[----:B------:R-:W-:Y:S02]  /*05a0*/  IADD3.X R5, PT, PT, RZ, RZ, RZ, P1, !PT ;  /* 0x000000ffff057210 */ /* 0x000fe40000ffe4ff */
[----:B--2---:R-:W-:-:S03]  /*05b0*/  LEA R4, P1, R10, UR6, 0x2 ;  /* 0x000000060a047c11 */ /* 0x004fc6000f8210ff */
[----:B------:R-:W3:Y:S01]  /*05c0*/  LDG.E R14, desc[UR4][R14.64] ;  /* 0x000000040e0e7981 */ /* 0x000ee2000c1e1900 */
[----:B------:R-:W-:Y:S01]  /*05d0*/  LEA.HI.X R5, R10, UR7, R5, 0x2, P1 ;  /* 0x000000070a057c11 */ /* 0x000fe200088f1405 */
[C---:B------:R-:W-:Y:S02]  /*05e0*/  IMAD.WIDE R10, R13.reuse, 0x4, R8 ;  /* 0x000000040d0a7825 */ /* 0x040fe400078e0208 */
[----:B------:R-:W2:Y:S04]  /*05f0*/  LDG.E R8, desc[UR4][R8.64] ;  /* 0x0000000408087981 */ /* 0x000ea8000c1e1900 */
[----:B------:R-:W2:Y:S01]  /*0600*/  LDG.E R18, desc[UR4][R4.64+0x4] ;  /* 0x0000040404127981 */ /* 0x000ea2000c1e1900 */
[----:B------:R-:W-:-:S03]  /*0610*/  IMAD.WIDE R12, R13, 0x4, R10 ;  /* 0x000000040d0c7825 */ /* 0x000fc600078e020a */
[----:B------:R-:W4:Y:S04]  /*0620*/  LDG.E R20, desc[UR4][R10.64] ;  /* 0x000000040a147981 */ /* 0x000f28000c1e1900 */
[----:B------:R-:W4:Y:S04]  /*0630*/  LDG.E R19, desc[UR4][R4.64+0x8] ;  /* 0x0000080404137981 */ /* 0x000f28000c1e1900 */
[----:B------:R-:W5:Y:S04]  /*0640*/  LDG.E R23, desc[UR4][R4.64+0xc] ;  /* 0x00000c0404177981 */ /* 0x000f68000c1e1900 */
[----:B------:R-:W5:Y:S01]  /*0650*/  LDG.E R12, desc[UR4][R12.64] ;  /* 0x000000040c0c7981 */ /* 0x000f62000c1e1900 */
[----:B------:R-:W-:Y:S01]  /*0660*/  IADD3 R21, PT, PT, R21, 0x4, RZ ;  /* 0x0000000415157810 */ /* 0x000fe20007ffe0ff */
[----:B---3--:R-:W-:-:S04]  /*0670*/  FFMA R29, R14, R6, R29 ;  /* 0x000000060e1d7223 */ /* 0x008fc8000000001d */
[----:B--2---:R-:W-:-:S04]  /*0680*/  FFMA R18, R18, R8, R29 ;  /* 0x0000000812127223 */ /* 0x004fc8000000001d */
[----:B----4-:R-:W-:-:S04]  /*0690*/  FFMA R18, R19, R20, R18 ;  /* 0x0000001413127223 */ /* 0x010fc80000000012 */
[----:B-----5:R-:W-:-:S07]  /*06a0*/  FFMA R29, R23, R12, R18 ;  /* 0x0000000c171d7223 */ /* 0x020fce0000000012 */
.L_x_27:
[----:B------:R-:W-:Y:S05]  /*06b0*/  @!P0 BRA `(.L_x_24) ;  /* 0x0000000000848947 */ /* 0x000fea0003800000 */
[----:B------:R-:W-:Y:S01]  /*06c0*/  ISETP.NE.AND P1, PT, R2, 0x1, PT ;  /* 0x000000010200780c */ /* 0x000fe20003f25270 */
[----:B------:R-:W1:Y:S01]  /*06d0*/  LDC.64 R10, c[0x0][0x380] ;  /* 0x0000e000ff0a7b82 */ /* 0x000e620000000a00 */
[----:B------:R-:W-:-:S04]  /*06e0*/  LOP3.LUT R3, R3, 0x1, RZ, 0xc0, !PT ;  /* 0x0000000103037812 */ /* 0x000fc800078ec0ff */
[----:B------:R-:W-:-:S03]  /*06f0*/  ISETP.NE.U32.AND P0, PT, R3, 0x1, PT ;  /* 0x000000010300780c */ /* 0x000fc60003f05070 */
[----:B------:R-:W2:Y:S04]  /*0700*/  LDC.64 R8, c[0x0][0x388] ;  /* 0x0000e200ff087b82 */ /* 0x000ea80000000a00 */
[CC--:B------:R-:W-:Y:S02]  /*0710*/  @P1 IADD3 R13, PT, PT, R16.reuse, R21.reuse, RZ ;  /* 0x00000015100d1210 */ /* 0x0c0fe40007ffe0ff */
[----:B------:R-:W-:Y:S02]  /*0720*/  @P1 IADD3 R14, P2, PT, R16, R21, RZ ;  /* 0x00000015100e1210 */ /* 0x000fe40007f5e0ff */
[----:B------:R-:W3:Y:S08]  /*0730*/  @P1 LDC R15, c[0x0][0x3a0] ;  /* 0x0000e800ff0f1b82 */ /* 0x000ef00000000800 */
[----:B------:R-:W4:Y:S01]  /*0740*/  @P1 LDC.64 R6, c[0x0][0x380] ;  /* 0x0000e000ff061b82 */ /* 0x000f220000000a00 */
[----:B-1----:R-:W-:Y:S01]  /*0750*/  @P1 IMAD.WIDE.U32 R10, R13, 0x4, R10 ;  /* 0x000000040d0a1825 */ /* 0x002fe200078e000a */
[----:B------:R-:W-:-:S05]  /*0760*/  @P1 IADD3.X R13, PT, PT, RZ, RZ, RZ, P2, !PT ;  /* 0x000000ffff0d1210 */ /* 0x000fca00017fe4ff */
[----:B0-----:R-:W5:Y:S01]  /*0770*/  @P1 LDG.E R10, desc[UR4][R10.64] ;  /* 0x000000040a0a1981 */ /* 0x001f62000c1e1900 */
[----:B------:R-:W0:Y:S08]  /*0780*/  @!P0 LDC R12, c[0x0][0x3a0] ;  /* 0x0000e800ff0c8b82 */ /* 0x000e300000000800 */
[----:B------:R-:W1:Y:S01]  /*0790*/  LDC.64 R2, c[0x0][0x380] ;  /* 0x0000e000ff027b82 */ /* 0x000e620000000a00 */
[C---:B---3--:R-:W-:Y:S01]  /*07a0*/  @P1 IMAD R19, R21.reuse, R15, R0 ;  /* 0x0000000f15131224 */ /* 0x048fe200078e0200 */
[----:B------:R-:W-:-:S03]  /*07b0*/  @P1 IADD3 R21, PT, PT, R21, 0x2, RZ ;  /* 0x0000000215151810 */ /* 0x000fc60007ffe0ff */
[----:B--2---:R-:W-:-:S03]  /*07c0*/  @P1 IMAD.WIDE R8, R19, 0x4, R8 ;  /* 0x0000000413081825 */ /* 0x004fc600078e0208 */
[----:B------:R-:W2:Y:S01]  /*07d0*/  LDC.64 R4, c[0x0][0x388] ;  /* 0x0000e200ff047b82 */ /* 0x000ea20000000a00 */
[----:B----4-:R-:W-:-:S04]  /*07e0*/  @P1 LEA R6, P2, R14, R6, 0x2 ;  /* 0x000000060e061211 */ /* 0x010fc800078410ff */
[----:B------:R-:W-:Y:S01]  /*07f0*/  @P1 LEA.HI.X R7, R14, R7, R13, 0x2, P2 ;  /* 0x000000070e071211 */ /* 0x000fe200010f140d */
[----:B------:R-:W-:Y:S01]  /*0800*/  @P1 IMAD.WIDE R14, R15, 0x4, R8 ;  /* 0x000000040f0e1825 */ /* 0x000fe200078e0208 */
[----:B------:R-:W-:Y:S02]  /*0810*/  @!P0 IADD3 R13, PT, PT, R16, R21, RZ ;  /* 0x00000015100d8210 */ /* 0x000fe40007ffe0ff */
[----:B------:R-:W5:Y:S01]  /*0820*/  @P1 LDG.E R16, desc[UR4][R8.64] ;  /* 0x0000000408101981 */ /* 0x000f62000c1e1900 */
[----:B0-----:R-:W-:-:S03]  /*0830*/  @!P0 IMAD R21, R21, R12, R0 ;  /* 0x0000000c15158224 */ /* 0x001fc600078e0200 */
[----:B------:R-:W3:Y:S01]  /*0840*/  @P1 LDG.E R7, desc[UR4][R6.64+0x4] ;  /* 0x0000040406071981 */ /* 0x000ee2000c1e1900 */
[----:B-1----:R-:W-:-:S03]  /*0850*/  @!P0 IMAD.WIDE.U32 R2, R13, 0x4, R2 ;  /* 0x000000040d028825 */ /* 0x002fc600078e0002 */
[----:B------:R-:W3:Y:S04]  /*0860*/  @P1 LDG.E R14, desc[UR4][R14.64] ;  /* 0x000000040e0e1981 */ /* 0x000ee8000c1e1900 */
[----:B------:R-:W4:Y:S01]  /*0870*/  @!P0 LDG.E R2, desc[UR4][R2.64] ;  /* 0x0000000402028981 */ /* 0x000f22000c1e1900 */
[----:B--2---:R-:W-:-:S06]  /*0880*/  @!P0 IMAD.WIDE R4, R21, 0x4, R4 ;  /* 0x0000000415048825 */ /* 0x004fcc00078e0204 */
[----:B------:R-:W4:Y:S01]  /*0890*/  @!P0 LDG.E R4, desc[UR4][R4.64] ;  /* 0x0000000404048981 */ /* 0x000f22000c1e1900 */
[----:B-----5:R-:W-:-:S04]  /*08a0*/  @P1 FFMA R10, R10, R16, R29 ;  /* 0x000000100a0a1223 */ /* 0x020fc8000000001d */
[----:B---3--:R-:W-:-:S04]  /*08b0*/  @P1 FFMA R29, R7, R14, R10 ;  /* 0x0000000e071d1223 */ /* 0x008fc8000000000a */
[----:B----4-:R-:W-:-:S07]  /*08c0*/  @!P0 FFMA R29, R2, R4, R29 ;  /* 0x00000004021d8223 */ /* 0x010fce000000001d */
.L_x_24:
[----:B------:R-:W1:Y:S01]  /*08d0*/  LDC.64 R2, c[0x0][0x390] ;  /* 0x0000e400ff027b82 */ /* 0x000e620000000a00 */
[----:B------:R-:W2:Y:S02]  /*08e0*/  LDCU UR6, c[0x0][0x3a0] ;  /* 0x00007400ff0677ac */ /* 0x000ea40008000800 */
[----:B--2---:R-:W-:-:S04]  /*08f0*/  IMAD R17, R17, UR6, R0 ;  /* 0x0000000611117c24 */ /* 0x004fc8000f8e0200 */
[----:B-1----:R-:W-:-:S05]  /*0900*/  IMAD.WIDE R2, R17, 0x4, R2 ;  /* 0x0000000411027825 */ /* 0x002fca00078e0202 */
[----:B0-----:R-:W-:Y:S01]  /*0910*/  STG.E desc[UR4][R2.64], R29 ;  /* 0x0000001d02007986 */ /* 0x001fe2000c101904 */
[----:B------:R-:W-:Y:S05]  /*0920*/  EXIT ;  /* 0x000000000000794d */ /* 0x000fea0003800000 */
.L_x_28:
        /* <DEDUP_REMOVED lines=13> */
.L_x_33:


//--------------------- .nv.shared.reserved.0     --------------------------
	.section	.nv.shared.reserved.0,"aw",@nobits
	.weak		__nv_reservedSMEM_offset_0_alias
	.size		__nv_reservedSMEM_offset_0_alias, 0, 64
	.other		__nv_reservedSMEM_offset_0_alias,@"STO_CUDA_RESERVED_SHARED STV_DEFAULT"
__nv_reservedSMEM_offset_0_alias:
	.zero		0
	.zero		64


//--------------------- .nv.constant0._Z7matmul3PKfS0_Pfiii --------------------------
	.section	.nv.constant0._Z7matmul3PKfS0_Pfiii,"a",@progbits
	.sectionflags	@""
	.align	4
.nv.constant0._Z7matmul3PKfS0_Pfiii:
	.zero		932


//--------------------- .nv.constant0._Z7matmul2PKfS0_Pfiii --------------------------
	.section	.nv.constant0._Z7matmul2PKfS0_Pfiii,"a",@progbits
	.sectionflags	@""
	.align	4
.nv.constant0._Z7matmul2PKfS0_Pfiii:
	.zero		932


//--------------------- .nv.constant0._Z7matmul1PKfS0_Pfiii --------------------------
	.section	.nv.constant0._Z7matmul1PKfS0_Pfiii,"a",@progbits
	.sectionflags	@""
	.align	4
.nv.constant0._Z7matmul1PKfS0_Pfiii:
	.zero		932


//--------------------- .nv.constant0._Z7matmul0PKfS0_Pfiii --------------------------
	.section	.nv.constant0._Z7matmul0PKfS0_Pfiii,"a",@progbits
	.sectionflags	@""
	.align	4
.nv.constant0._Z7matmul0PKfS0_Pfiii:
	.zero		932


//--------------------- .nv.constant0._Z6matmulPKfS0_Pfiii --------------------------
	.section	.nv.constant0._Z6matmulPKfS0_Pfiii,"a",@progbits
	.sectionflags	@""
	.align	4
.nv.constant0._Z6matmulPKfS0_Pfiii:
	.zero		932


//--------------------- SYMBOLS --------------------------

	.type		.nv.reservedSmem.offset0,@object
	.size		.nv.reservedSmem.offset0,0x4
